	.target	sm_80

	.elftype	@"ET_EXEC"


//--------------------- .note.nv.tkinfo           --------------------------
	.section	.note.nv.tkinfo,"",@"SHT_NOTE"
	.sectionflags	@"SHF_NOTE_NV_TKINFO"
	.tkinfo
        /*0018*/ 	.word	0x00000002
        /*0030*/ 	.string	""
        /*0030*/ 	.string	"ptxas"
        /*0030*/ 	.string	"Cuda compilation tools, release 13.0, V13.0.88"
        /*0030*/ 	.string	"Build cuda_13.0.r13.0/compiler.36424714_0"
        /*0030*/ 	.string	"-v  -suppress-debug-info  -lineinfo  -arch sm_80 "



//--------------------- .note.nv.cuinfo           --------------------------
	.section	.note.nv.cuinfo,"",@"SHT_NOTE"
	.sectionflags	@"SHF_NOTE_NV_CUINFO"
        /*0018*/ 	.short	0x0002
        /*001a*/ 	.short	0x0050
        /*001c*/ 	.short	0x0082
	.zero		2


//--------------------- .nv.info                  --------------------------
	.section	.nv.info,"",@"SHT_CUDA_INFO"
	.align	4


	//----- nvinfo : EIATTR_REGCOUNT
	.align		4
        /*0000*/ 	.byte	0x04, 0x2f
        /*0002*/ 	.short	(.L_2 - .L_1)
	.align		4
.L_1:
        /*0004*/ 	.word	index@(attn_fwd)
        /*0008*/ 	.word	0x000000de


	//----- nvinfo : EIATTR_FRAME_SIZE
	.align		4
.L_2:
        /*000c*/ 	.byte	0x04, 0x11
        /*000e*/ 	.short	(.L_4 - .L_3)
	.align		4
.L_3:
        /*0010*/ 	.word	index@(attn_fwd)
        /*0014*/ 	.word	0x00000000


	//----- nvinfo : EIATTR_MIN_STACK_SIZE
	.align		4
.L_4:
        /*0018*/ 	.byte	0x04, 0x12
        /*001a*/ 	.short	(.L_6 - .L_5)
	.align		4
.L_5:
        /*001c*/ 	.word	index@(attn_fwd)
        /*0020*/ 	.word	0x00000000
.L_6:


//--------------------- .nv.info.attn_fwd         --------------------------
	.section	.nv.info.attn_fwd,"",@"SHT_CUDA_INFO"
	.sectionflags	@""
	.align	4


	//----- nvinfo : EIATTR_CUDA_API_VERSION
	.align		4
        /*0000*/ 	.byte	0x04, 0x37
        /*0002*/ 	.short	(.L_8 - .L_7)
.L_7:
        /*0004*/ 	.word	0x00000082


	//----- nvinfo : EIATTR_SW2861232_WAR
	.align		4
.L_8:
        /*0008*/ 	.byte	0x01, 0x35
	.zero		2


	//----- nvinfo : EIATTR_PARAM_CBANK
	.align		4
        /*000c*/ 	.byte	0x04, 0x0a
        /*000e*/ 	.short	(.L_10 - .L_9)
	.align		4
.L_9:
        /*0010*/ 	.word	index@(.nv.constant0.attn_fwd)
        /*0014*/ 	.short	0x0160
        /*0016*/ 	.short	0x0088


	//----- nvinfo : EIATTR_CBANK_PARAM_SIZE
	.align		4
.L_10:
        /*0018*/ 	.byte	0x03, 0x19
        /*001a*/ 	.short	0x0088


	//----- nvinfo : EIATTR_KPARAM_INFO
	.align		4
        /*001c*/ 	.byte	0x04, 0x17
        /*001e*/ 	.short	(.L_12 - .L_11)
.L_11:
        /*0020*/ 	.word	0x00000000
        /*0024*/ 	.short	0x0019
        /*0026*/ 	.short	0x0080
        /*0028*/ 	.byte	0x00, 0xf4, 0x21, 0x00


	//----- nvinfo : EIATTR_KPARAM_INFO
	.align		4
.L_12:
        /*002c*/ 	.byte	0x04, 0x17
        /*002e*/ 	.short	(.L_14 - .L_13)
.L_13:
        /*0030*/ 	.word	0x00000000
        /*0034*/ 	.short	0x0018
        /*0036*/ 	.short	0x0078
        /*0038*/ 	.byte	0x00, 0xf4, 0x21, 0x00


	//----- nvinfo : EIATTR_KPARAM_INFO
	.align		4
.L_14:
        /*003c*/ 	.byte	0x04, 0x17
        /*003e*/ 	.short	(.L_16 - .L_15)
.L_15:
        /*0040*/ 	.word	0x00000000
        /*0044*/ 	.short	0x0017
        /*0046*/ 	.short	0x0070
        /*0048*/ 	.byte	0x00, 0xf0, 0x11, 0x00


	//----- nvinfo : EIATTR_KPARAM_INFO
	.align		4
.L_16:
        /*004c*/ 	.byte	0x04, 0x17
        /*004e*/ 	.short	(.L_18 - .L_17)
.L_17:
        /*0050*/ 	.word	0x00000000
        /*0054*/ 	.short	0x0016
        /*0056*/ 	.short	0x006c
        /*0058*/ 	.byte	0x00, 0xf0, 0x11, 0x00


	//----- nvinfo : EIATTR_KPARAM_INFO
	.align		4
.L_18:
        /*005c*/ 	.byte	0x04, 0x17
        /*005e*/ 	.short	(.L_20 - .L_19)
.L_19:
        /*0060*/ 	.word	0x00000000
        /*0064*/ 	.short	0x0015
        /*0066*/ 	.short	0x0068
        /*0068*/ 	.byte	0x00, 0xf0, 0x11, 0x00


	//----- nvinfo : EIATTR_KPARAM_INFO
	.align		4
.L_20:
        /*006c*/ 	.byte	0x04, 0x17
        /*006e*/ 	.short	(.L_22 - .L_21)
.L_21:
        /*0070*/ 	.word	0x00000000
        /*0074*/ 	.short	0x0014
        /*0076*/ 	.short	0x0064
        /*0078*/ 	.byte	0x00, 0xf0, 0x11, 0x00


	//----- nvinfo : EIATTR_KPARAM_INFO
	.align		4
.L_22:
        /*007c*/ 	.byte	0x04, 0x17
        /*007e*/ 	.short	(.L_24 - .L_23)
.L_23:
        /*0080*/ 	.word	0x00000000
        /*0084*/ 	.short	0x0013
        /*0086*/ 	.short	0x0060
        /*0088*/ 	.byte	0x00, 0xf0, 0x11, 0x00


	//----- nvinfo : EIATTR_KPARAM_INFO
	.align		4
.L_24:
        /*008c*/ 	.byte	0x04, 0x17
        /*008e*/ 	.short	(.L_26 - .L_25)
.L_25:
        /*0090*/ 	.word	0x00000000
        /*0094*/ 	.short	0x0012
        /*0096*/ 	.short	0x005c
        /*0098*/ 	.byte	0x00, 0xf0, 0x11, 0x00


	//----- nvinfo : EIATTR_KPARAM_INFO
	.align		4
.L_26:
        /*009c*/ 	.byte	0x04, 0x17
        /*009e*/ 	.short	(.L_28 - .L_27)
.L_27:
        /*00a0*/ 	.word	0x00000000
        /*00a4*/ 	.short	0x0011
        /*00a6*/ 	.short	0x0058
        /*00a8*/ 	.byte	0x00, 0xf0, 0x11, 0x00


	//----- nvinfo : EIATTR_KPARAM_INFO
	.align		4
.L_28:
        /*00ac*/ 	.byte	0x04, 0x17
        /*00ae*/ 	.short	(.L_30 - .L_29)
.L_29:
        /*00b0*/ 	.word	0x00000000
        /*00b4*/ 	.short	0x0010
        /*00b6*/ 	.short	0x0054
        /*00b8*/ 	.byte	0x00, 0xf0, 0x11, 0x00


	//----- nvinfo : EIATTR_KPARAM_INFO
	.align		4
.L_30:
        /*00bc*/ 	.byte	0x04, 0x17
        /*00be*/ 	.short	(.L_32 - .L_31)
.L_31:
        /*00c0*/ 	.word	0x00000000
        /*00c4*/ 	.short	0x000f
        /*00c6*/ 	.short	0x0050
        /*00c8*/ 	.byte	0x00, 0xf0, 0x11, 0x00


	//----- nvinfo : EIATTR_KPARAM_INFO
	.align		4
.L_32:
        /*00cc*/ 	.byte	0x04, 0x17
        /*00ce*/ 	.short	(.L_34 - .L_33)
.L_33:
        /*00d0*/ 	.word	0x00000000
        /*00d4*/ 	.short	0x000e
        /*00d6*/ 	.short	0x004c
        /*00d8*/ 	.byte	0x00, 0xf0, 0x11, 0x00


	//----- nvinfo : EIATTR_KPARAM_INFO
	.align		4
.L_34:
        /*00dc*/ 	.byte	0x04, 0x17
        /*00de*/ 	.short	(.L_36 - .L_35)
.L_35:
        /*00e0*/ 	.word	0x00000000
        /*00e4*/ 	.short	0x000d
        /*00e6*/ 	.short	0x0048
        /*00e8*/ 	.byte	0x00, 0xf0, 0x11, 0x00


	//----- nvinfo : EIATTR_KPARAM_INFO
	.align		4
.L_36:
        /*00ec*/ 	.byte	0x04, 0x17
        /*00ee*/ 	.short	(.L_38 - .L_37)
.L_37:
        /*00f0*/ 	.word	0x00000000
        /*00f4*/ 	.short	0x000c
        /*00f6*/ 	.short	0x0044
        /*00f8*/ 	.byte	0x00, 0xf0, 0x11, 0x00


	//----- nvinfo : EIATTR_KPARAM_INFO
	.align		4
.L_38:
        /*00fc*/ 	.byte	0x04, 0x17
        /*00fe*/ 	.short	(.L_40 - .L_39)
.L_39:
        /*0100*/ 	.word	0x00000000
        /*0104*/ 	.short	0x000b
        /*0106*/ 	.short	0x0040
        /*0108*/ 	.byte	0x00, 0xf0, 0x11, 0x00


	//----- nvinfo : EIATTR_KPARAM_INFO
	.align		4
.L_40:
        /*010c*/ 	.byte	0x04, 0x17
        /*010e*/ 	.short	(.L_42 - .L_41)
.L_41:
        /*0110*/ 	.word	0x00000000
        /*0114*/ 	.short	0x000a
        /*0116*/ 	.short	0x003c
        /*0118*/ 	.byte	0x00, 0xf0, 0x11, 0x00


	//----- nvinfo : EIATTR_KPARAM_INFO
	.align		4
.L_42:
        /*011c*/ 	.byte	0x04, 0x17
        /*011e*/ 	.short	(.L_44 - .L_43)
.L_43:
        /*0120*/ 	.word	0x00000000
        /*0124*/ 	.short	0x0009
        /*0126*/ 	.short	0x0038
        /*0128*/ 	.byte	0x00, 0xf0, 0x11, 0x00


	//----- nvinfo : EIATTR_KPARAM_INFO
	.align		4
.L_44:
        /*012c*/ 	.byte	0x04, 0x17
        /*012e*/ 	.short	(.L_46 - .L_45)
.L_45:
        /*0130*/ 	.word	0x00000000
        /*0134*/ 	.short	0x0008
        /*0136*/ 	.short	0x0034
        /*0138*/ 	.byte	0x00, 0xf0, 0x11, 0x00


	//----- nvinfo : EIATTR_KPARAM_INFO
	.align		4
.L_46:
        /*013c*/ 	.byte	0x04, 0x17
        /*013e*/ 	.short	(.L_48 - .L_47)
.L_47:
        /*0140*/ 	.word	0x00000000
        /*0144*/ 	.short	0x0007
        /*0146*/ 	.short	0x0030
        /*0148*/ 	.byte	0x00, 0xf0, 0x11, 0x00


	//----- nvinfo : EIATTR_KPARAM_INFO
	.align		4
.L_48:
        /*014c*/ 	.byte	0x04, 0x17
        /*014e*/ 	.short	(.L_50 - .L_49)
.L_49:
        /*0150*/ 	.word	0x00000000
        /*0154*/ 	.short	0x0006
        /*0156*/ 	.short	0x002c
        /*0158*/ 	.byte	0x00, 0xf0, 0x11, 0x00


	//----- nvinfo : EIATTR_KPARAM_INFO
	.align		4
.L_50:
        /*015c*/ 	.byte	0x04, 0x17
        /*015e*/ 	.short	(.L_52 - .L_51)
.L_51:
        /*0160*/ 	.word	0x00000000
        /*0164*/ 	.short	0x0005
        /*0166*/ 	.short	0x0028
        /*0168*/ 	.byte	0x00, 0xf0, 0x11, 0x00


	//----- nvinfo : EIATTR_KPARAM_INFO
	.align		4
.L_52:
        /*016c*/ 	.byte	0x04, 0x17
        /*016e*/ 	.short	(.L_54 - .L_53)
.L_53:
        /*0170*/ 	.word	0x00000000
        /*0174*/ 	.short	0x0004
        /*0176*/ 	.short	0x0020
        /*0178*/ 	.byte	0x00, 0xf4, 0x21, 0x00


	//----- nvinfo : EIATTR_KPARAM_INFO
	.align		4
.L_54:
        /*017c*/ 	.byte	0x04, 0x17
        /*017e*/ 	.short	(.L_56 - .L_55)
.L_55:
        /*0180*/ 	.word	0x00000000
        /*0184*/ 	.short	0x0003
        /*0186*/ 	.short	0x0018
        /*0188*/ 	.byte	0x00, 0xf4, 0x21, 0x00


	//----- nvinfo : EIATTR_KPARAM_INFO
	.align		4
.L_56:
        /*018c*/ 	.byte	0x04, 0x17
        /*018e*/ 	.short	(.L_58 - .L_57)
.L_57:
        /*0190*/ 	.word	0x00000000
        /*0194*/ 	.short	0x0002
        /*0196*/ 	.short	0x0010
        /*0198*/ 	.byte	0x00, 0xf4, 0x21, 0x00


	//----- nvinfo : EIATTR_KPARAM_INFO
	.align		4
.L_58:
        /*019c*/ 	.byte	0x04, 0x17
        /*019e*/ 	.short	(.L_60 - .L_59)
.L_59:
        /*01a0*/ 	.word	0x00000000
        /*01a4*/ 	.short	0x0001
        /*01a6*/ 	.short	0x0008
        /*01a8*/ 	.byte	0x00, 0xf4, 0x21, 0x00


	//----- nvinfo : EIATTR_KPARAM_INFO
	.align		4
.L_60:
        /*01ac*/ 	.byte	0x04, 0x17
        /*01ae*/ 	.short	(.L_62 - .L_61)
.L_61:
        /*01b0*/ 	.word	0x00000000
        /*01b4*/ 	.short	0x0000
        /*01b6*/ 	.short	0x0000
        /*01b8*/ 	.byte	0x00, 0xf4, 0x21, 0x00


	//----- nvinfo : EIATTR_MAXREG_COUNT
	.align		4
.L_62:
        /*01bc*/ 	.byte	0x03, 0x1b
        /*01be*/ 	.short	0x00ff


	//----- nvinfo : EIATTR_NUM_BARRIERS
	.align		4
        /*01c0*/ 	.byte	0x02, 0x4c
        /*01c2*/ 	.byte	0x01
	.zero		1


	//----- nvinfo : EIATTR_MERCURY_ISA_VERSION
	.align		4
        /*01c4*/ 	.byte	0x03, 0x5f
        /*01c6*/ 	.short	0x0000


	//----- nvinfo : EIATTR_COOP_GROUP_MASK_REGIDS
	.align		4
        /*01c8*/ 	.byte	0x04, 0x29
        /*01ca*/ 	.short	(.L_64 - .L_63)


	//   ....[0]....
.L_63:
        /*01cc*/ 	.word	0xffffffff


	//   ....[1]....
        /*01d0*/ 	.word	0xffffffff


	//   ....[2]....
        /*01d4*/ 	.word	0xffffffff


	//   ....[3]....
        /*01d8*/ 	.word	0xffffffff


	//   ....[4]....
        /*01dc*/ 	.word	0xffffffff


	//   ....[5]....
        /*01e0*/ 	.word	0xffffffff


	//   ....[6]....
        /*01e4*/ 	.word	0xffffffff


	//   ....[7]....
        /*01e8*/ 	.word	0xffffffff


	//----- nvinfo : EIATTR_COOP_GROUP_INSTR_OFFSETS
	.align		4
.L_64:
        /*01ec*/ 	.byte	0x04, 0x28
        /*01ee*/ 	.short	(.L_66 - .L_65)


	//   ....[0]....
.L_65:
        /*01f0*/ 	.word	0x000019a0


	//   ....[1]....
        /*01f4*/ 	.word	0x000019e0


	//   ....[2]....
        /*01f8*/ 	.word	0x00001dd0


	//   ....[3]....
        /*01fc*/ 	.word	0x00001e60


	//   ....[4]....
        /*0200*/ 	.word	0x00003460


	//   ....[5]....
        /*0204*/ 	.word	0x00003470


	//   ....[6]....
        /*0208*/ 	.word	0x00003500


	//   ....[7]....
        /*020c*/ 	.word	0x00003520


	//----- nvinfo : EIATTR_EXIT_INSTR_OFFSETS
	.align		4
.L_66:
        /*0210*/ 	.byte	0x04, 0x1c
        /*0212*/ 	.short	(.L_68 - .L_67)


	//   ....[0]....
.L_67:
        /*0214*/ 	.word	0x00004210


	//   ....[1]....
        /*0218*/ 	.word	0x000042b0


	//----- nvinfo : EIATTR_REQNTID
	.align		4
.L_68:
        /*021c*/ 	.byte	0x04, 0x10
        /*021e*/ 	.short	(.L_70 - .L_69)
.L_69:
        /*0220*/ 	.word	0x00000100
        /*0224*/ 	.word	0x00000001
        /*0228*/ 	.word	0x00000001
.L_70:


//--------------------- .nv.callgraph             --------------------------
	.section	.nv.callgraph,"",@"SHT_CUDA_CALLGRAPH"
	.align	4
	.sectionentsize	8
	.align		4
        /*0000*/ 	.word	0x00000000
	.align		4
        /*0004*/ 	.word	0xffffffff
	.align		4
        /*0008*/ 	.word	0x00000000
	.align		4
        /*000c*/ 	.word	0xfffffffe
	.align		4
        /*0010*/ 	.word	0x00000000
	.align		4
        /*0014*/ 	.word	0xfffffffd
	.align		4
        /*0018*/ 	.word	0x00000000
	.align		4
        /*001c*/ 	.word	0xfffffffc


//--------------------- .nv.rel.action            --------------------------
	.section	.nv.rel.action,"",@"SHT_CUDA_RELOCINFO"
	.align	8
	.sectionentsize	8
        /*0000*/ 	.byte	0x73, 0x00, 0x00, 0x00, 0x00, 0x00, 0x00, 0x00, 0x00, 0x00, 0x00, 0x11, 0x25, 0x00, 0x05, 0x36


//--------------------- .nv.constant4             --------------------------
	.section	.nv.constant4,"a",@progbits
	.align	8
	.align		8
.nv.constant4:
        /*0000*/ 	.dword	_$_str


//--------------------- .nv.constant0.attn_fwd    --------------------------
	.section	.nv.constant0.attn_fwd,"a",@progbits
	.sectionflags	@""
	.align	4
.nv.constant0.attn_fwd:
	.zero		488


//--------------------- .text.attn_fwd            --------------------------
	.section	.text.attn_fwd,"ax",@progbits
	.sectioninfo	@"SHI_REGISTERS=222"
	.align	128
        .global         attn_fwd
        .type           attn_fwd,@function
        .size           attn_fwd,(.L_x_4 - attn_fwd)
        .other          attn_fwd,@"STO_CUDA_ENTRY STV_DEFAULT"
attn_fwd:
.text.attn_fwd:
[----:B------:R-:W-:Y:S02]  /*0000*/  MOV R1, c[0x0][0x28] ;  /* 0x00000a0000017a02 */ /* 0x000fe40000000f00 */
[----:B------:R-:W0:Y:S01]  /*0010*/  S2R R0, SR_TID.X ;  /* 0x0000000000007919 */ /* 0x000e220000002100 */
[----:B------:R-:W-:Y:S01]  /*0020*/  MOV R12, c[0x0][0x198] ;  /* 0x00006600000c7a02 */ /* 0x000fe20000000f00 */
[----:B------:R-:W-:Y:S02]  /*0030*/  ULDC.64 UR4, c[0x0][0x118] ;  /* 0x0000460000047ab9 */ /* 0x000fe40000000a00 */
[----:B------:R-:W1:Y:S04]  /*0040*/  S2R R4, SR_CTAID.X ;  /* 0x0000000000047919 */ /* 0x000e680000002500 */
[----:B------:R-:W2:Y:S01]  /*0050*/  S2R R2, SR_CTAID.Y ;  /* 0x0000000000027919 */ /* 0x000ea20000002600 */
[----:B0-----:R-:W-:Y:S02]  /*0060*/  LOP3.LUT R9, R0, 0x1f, RZ, 0xc0, !PT ;  /* 0x0000001f00097812 */ /* 0x001fe400078ec0ff */
[----:B------:R-:W-:-:S02]  /*0070*/  SHF.R.U32.HI R5, RZ, 0x5, R0 ;  /* 0x00000005ff057819 */ /* 0x000fc40000011600 */
[----:B-1----:R-:W-:Y:S02]  /*0080*/  LEA R3, R4, R9, 0x5 ;  /* 0x0000000904037211 */ /* 0x002fe400078e28ff */
[----:B------:R-:W-:Y:S01]  /*0090*/  SGXT.U32 R4, R5, 0x3 ;  /* 0x000000030504781a */ /* 0x000fe20000000000 */
[----:B--2---:R-:W-:Y:S01]  /*00a0*/  IMAD R6, R2, c[0x0][0x190], RZ ;  /* 0x0000640002067a24 */ /* 0x004fe200078e02ff */
[----:B------:R-:W-:Y:S01]  /*00b0*/  LEA.HI R5, R0, 0x18, RZ, 0x1b ;  /* 0x0000001800057811 */ /* 0x000fe200078fd8ff */
[----:B------:R-:W-:Y:S02]  /*00c0*/  IMAD R8, R3, c[0x0][0x194], RZ ;  /* 0x0000650003087a24 */ /* 0x000fe400078e02ff */
[----:B------:R-:W-:Y:S01]  /*00d0*/  IMAD R13, R4, c[0x0][0x198], RZ ;  /* 0x00006600040d7a24 */ /* 0x000fe200078e02ff */
[----:B------:R-:W-:Y:S01]  /*00e0*/  SHF.L.U32 R7, R6, 0x1, RZ ;  /* 0x0000000106077819 */ /* 0x000fe200000006ff */
[C---:B------:R-:W-:Y:S01]  /*00f0*/  IMAD.HI R11, R8.reuse, 0x2, RZ ;  /* 0x00000002080b7827 */ /* 0x040fe200078e02ff */
[----:B------:R-:W-:-:S02]  /*0100*/  SHF.L.U32 R10, R8, 0x1, RZ ;  /* 0x00000001080a7819 */ /* 0x000fc400000006ff */
[----:B------:R-:W-:Y:S01]  /*0110*/  LEA R8, R12, R13, 0x3 ;  /* 0x0000000d0c087211 */ /* 0x000fe200078e18ff */
[----:B------:R-:W-:Y:S01]  /*0120*/  IMAD.HI R6, R6, 0x2, RZ ;  /* 0x0000000206067827 */ /* 0x000fe200078e02ff */
[----:B------:R-:W-:Y:S02]  /*0130*/  IADD3 R16, P0, P1, R10, c[0x0][0x160], R7 ;  /* 0x000058000a107a10 */ /* 0x000fe4000791e007 */
[----:B------:R-:W-:Y:S01]  /*0140*/  LEA R7, R12, R8, 0x3 ;  /* 0x000000080c077211 */ /* 0x000fe200078e18ff */
[----:B------:R-:W-:Y:S01]  /*0150*/  IMAD R17, R5, c[0x0][0x198], RZ ;  /* 0x0000660005117a24 */ /* 0x000fe200078e02ff */
[----:B------:R-:W-:Y:S02]  /*0160*/  IADD3.X R6, R11, c[0x0][0x164], R6, P0, P1 ;  /* 0x000059000b067a10 */ /* 0x000fe400007e2406 */
[-C--:B------:R-:W-:Y:S02]  /*0170*/  LEA R10, P0, R13, R16.reuse, 0x1 ;  /* 0x000000100d0a7211 */ /* 0x080fe400078008ff */
[----:B------:R-:W-:-:S02]  /*0180*/  LEA R12, P1, R8, R16, 0x1 ;  /* 0x00000010080c7211 */ /* 0x000fc400078208ff */
[-C--:B------:R-:W-:Y:S02]  /*0190*/  LEA R14, P2, R7, R16.reuse, 0x1 ;  /* 0x00000010070e7211 */ /* 0x080fe400078408ff */
[----:B------:R-:W-:Y:S02]  /*01a0*/  LEA R16, P3, R17, R16, 0x1 ;  /* 0x0000001011107211 */ /* 0x000fe400078608ff */
[-C--:B------:R-:W-:Y:S02]  /*01b0*/  LEA.HI.X.SX32 R11, R13, R6.reuse, 0x1, P0 ;  /* 0x000000060d0b7211 */ /* 0x080fe400000f0eff */
[-C--:B------:R-:W-:Y:S02]  /*01c0*/  LEA.HI.X.SX32 R15, R7, R6.reuse, 0x1, P2 ;  /* 0x00000006070f7211 */ /* 0x080fe400010f0eff */
[-C--:B------:R-:W-:Y:S02]  /*01d0*/  LEA.HI.X.SX32 R17, R17, R6.reuse, 0x1, P3 ;  /* 0x0000000611117211 */ /* 0x080fe400018f0eff */
[----:B------:R-:W2:Y:S01]  /*01e0*/  LDG.E.U16 R11, [R10.64] ;  /* 0x000000040a0b7981 */ /* 0x000ea2000c1e1500 */
[----:B------:R-:W-:-:S03]  /*01f0*/  LEA.HI.X.SX32 R13, R8, R6, 0x1, P1 ;  /* 0x00000006080d7211 */ /* 0x000fc600008f0eff */
[----:B------:R0:W3:Y:S04]  /*0200*/  LDG.E.U16 R15, [R14.64] ;  /* 0x000000040e0f7981 */ /* 0x0000e8000c1e1500 */
[----:B------:R1:W4:Y:S04]  /*0210*/  LDG.E.U16 R17, [R16.64] ;  /* 0x0000000410117981 */ /* 0x000328000c1e1500 */
[----:B------:R5:W4:Y:S01]  /*0220*/  LDG.E.U16 R13, [R12.64] ;  /* 0x000000040c0d7981 */ /* 0x000b22000c1e1500 */
[C---:B------:R-:W-:Y:S02]  /*0230*/  LOP3.LUT R6, R0.reuse, 0xc0, RZ, 0xc0, !PT ;  /* 0x000000c000067812 */ /* 0x040fe400078ec0ff */
[----:B------:R-:W-:-:S02]  /*0240*/  SHF.L.U32 R7, R0, 0x1, RZ ;  /* 0x0000000100077819 */ /* 0x000fc400000006ff */
[----:B------:R-:W-:-:S04]  /*0250*/  SHF.R.U32.HI R8, RZ, 0x2, R6 ;  /* 0x00000002ff087819 */ /* 0x000fc80000011606 */
[----:B------:R-:W-:Y:S02]  /*0260*/  LOP3.LUT R8, R8, 0x1fe, R7, 0x78, !PT ;  /* 0x000001fe08087812 */ /* 0x000fe400078e7807 */
[----:B------:R-:W-:-:S04]  /*0270*/  MOV R18, c[0x0][0x1d0] ;  /* 0x0000740000127a02 */ /* 0x000fc80000000f00 */
[----:B------:R-:W-:Y:S01]  /*0280*/  ISETP.GE.AND P0, PT, R18, 0x1, PT ;  /* 0x000000011200780c */ /* 0x000fe20003f06270 */
[----:B------:R-:W-:Y:S01]  /*0290*/  CS2R R132, SRZ ;  /* 0x0000000000847805 */ /* 0x000fe2000001ff00 */
[----:B-1----:R-:W-:Y:S01]  /*02a0*/  MOV R16, 0xff800000 ;  /* 0xff80000000107802 */ /* 0x002fe20000000f00 */
[----:B------:R-:W-:Y:S01]  /*02b0*/  CS2R R134, SRZ ;  /* 0x0000000000867805 */ /* 0x000fe2000001ff00 */
[----:B-----5:R-:W-:Y:S01]  /*02c0*/  MOV R12, 0x3f800000 ;  /* 0x3f800000000c7802 */ /* 0x020fe20000000f00 */
[----:B------:R-:W-:Y:S01]  /*02d0*/  CS2R R100, SRZ ;  /* 0x0000000000647805 */ /* 0x000fe2000001ff00 */
[----:B------:R-:W-:Y:S01]  /*02e0*/  MOV R24, 0x3f800000 ;  /* 0x3f80000000187802 */ /* 0x000fe20000000f00 */
[----:B------:R-:W-:Y:S01]  /*02f0*/  CS2R R102, SRZ ;  /* 0x0000000000667805 */ /* 0x000fe2000001ff00 */
[----:B------:R-:W-:Y:S01]  /*0300*/  MOV R44, 0xff800000 ;  /* 0xff800000002c7802 */ /* 0x000fe20000000f00 */
[----:B------:R-:W-:Y:S01]  /*0310*/  CS2R R108, SRZ ;  /* 0x00000000006c7805 */ /* 0x000fe2000001ff00 */
[----:B------:R-:W-:Y:S01]  /*0320*/  CS2R R110, SRZ ;  /* 0x00000000006e7805 */ /* 0x000fe2000001ff00 */
[----:B------:R-:W-:Y:S01]  /*0330*/  CS2R R104, SRZ ;  /* 0x0000000000687805 */ /* 0x000fe2000001ff00 */
[----:B------:R-:W-:Y:S01]  /*0340*/  CS2R R106, SRZ ;  /* 0x00000000006a7805 */ /* 0x000fe2000001ff00 */
[C---:B0-----:R-:W-:Y:S01]  /*0350*/  SHF.L.U32 R14, R0.reuse, 0x5, RZ ;  /* 0x00000005000e7819 */ /* 0x041fe200000006ff */
[----:B--2---:R-:W-:Y:S04]  /*0360*/  STS.U16 [R8+0x2000], R11 ;  /* 0x0020000b08007388 */ /* 0x004fe80000000400 */
[----:B---3--:R-:W-:Y:S04]  /*0370*/  STS.U16 [R8+0x2400], R15 ;  /* 0x0024000f08007388 */ /* 0x008fe80000000400 */
[----:B----4-:R-:W-:Y:S04]  /*0380*/  STS.U16 [R8+0x2600], R17 ;  /* 0x0026001108007388 */ /* 0x010fe80000000400 */
[----:B------:R0:W-:Y:S02]  /*0390*/  STS.U16 [R8+0x2200], R13 ;  /* 0x0022000d08007388 */ /* 0x0001e40000000400 */
[----:B0-----:R-:W-:Y:S01]  /*03a0*/  SHF.L.U32 R13, R0, 0x3, RZ ;  /* 0x00000003000d7819 */ /* 0x001fe200000006ff */
[----:B------:R-:W-:Y:S05]  /*03b0*/  @!P0 BRA `(.L_x_0) ;  /* 0x0000331000008947 */ /* 0x000fea0003800000 */
[----:B------:R-:W-:Y:S01]  /*03c0*/  IMAD R12, R9, c[0x0][0x1a8], RZ ;  /* 0x00006a00090c7a24 */ /* 0x000fe200078e02ff */
[----:B------:R-:W-:Y:S01]  /*03d0*/  LOP3.LUT R15, R0, 0x7f, RZ, 0xc0, !PT ;  /* 0x0000007f000f7812 */ /* 0x000fe200078ec0ff */
[----:B------:R-:W-:Y:S01]  /*03e0*/  IMAD R9, R2, c[0x0][0x1a0], RZ ;  /* 0x0000680002097a24 */ /* 0x000fe200078e02ff */
[----:B------:R-:W-:Y:S01]  /*03f0*/  LOP3.LUT R25, R0, 0x7, RZ, 0xc0, !PT ;  /* 0x0000000700197812 */ /* 0x000fe200078ec0ff */
[----:B------:R-:W-:Y:S01]  /*0400*/  IMAD R10, R2, c[0x0][0x1b0], RZ ;  /* 0x00006c00020a7a24 */ /* 0x000fe200078e02ff */
[C---:B------:R-:W-:Y:S01]  /*0410*/  SHF.L.U32 R16, R12.reuse, 0x1, RZ ;  /* 0x000000010c107819 */ /* 0x040fe200000006ff */
[----:B------:R-:W-:Y:S01]  /*0420*/  IMAD.HI R12, R12, 0x2, RZ ;  /* 0x000000020c0c7827 */ /* 0x000fe200078e02ff */
[----:B------:R-:W-:Y:S01]  /*0430*/  SHF.L.U32 R11, R9, 0x1, RZ ;  /* 0x00000001090b7819 */ /* 0x000fe200000006ff */
[----:B------:R-:W-:Y:S01]  /*0440*/  CS2R R132, SRZ ;  /* 0x0000000000847805 */ /* 0x000fe2000001ff00 */
[----:B------:R-:W-:Y:S01]  /*0450*/  LOP3.LUT R18, R13, 0x30, RZ, 0xc0, !PT ;  /* 0x000000300d127812 */ /* 0x000fe200078ec0ff */
[----:B------:R-:W-:Y:S01]  /*0460*/  IMAD.HI R9, R9, 0x2, RZ ;  /* 0x0000000209097827 */ /* 0x000fe200078e02ff */
[----:B------:R-:W-:Y:S01]  /*0470*/  IADD3 R174, P1, P2, R16, c[0x0][0x168], R11 ;  /* 0x00005a0010ae7a10 */ /* 0x000fe20007a3e00b */
[----:B------:R-:W-:Y:S01]  /*0480*/  CS2R R134, SRZ ;  /* 0x0000000000867805 */ /* 0x000fe2000001ff00 */
[----:B------:R-:W-:Y:S01]  /*0490*/  LOP3.LUT R17, R7, 0x10, RZ, 0xc0, !PT ;  /* 0x0000001007117812 */ /* 0x000fe200078ec0ff */
[----:B------:R-:W-:Y:S01]  /*04a0*/  IMAD R16, R15, c[0x0][0x1b4], RZ ;  /* 0x00006d000f107a24 */ /* 0x000fe200078e02ff */
[----:B------:R-:W-:Y:S01]  /*04b0*/  LOP3.LUT P0, RZ, R0, 0x80, RZ, 0xc0, !PT ;  /* 0x0000008000ff7812 */ /* 0x000fe2000780c0ff */
[----:B------:R-:W-:Y:S01]  /*04c0*/  CS2R R100, SRZ ;  /* 0x0000000000647805 */ /* 0x000fe2000001ff00 */
[----:B------:R-:W-:Y:S01]  /*04d0*/  LEA R26, R25, R18, 0x6 ;  /* 0x00000012191a7211 */ /* 0x000fe200078e30ff */
[----:B------:R-:W-:Y:S01]  /*04e0*/  CS2R R102, SRZ ;  /* 0x0000000000667805 */ /* 0x000fe2000001ff00 */
[C---:B------:R-:W-:Y:S01]  /*04f0*/  SHF.L.U32 R11, R10.reuse, 0x1, RZ ;  /* 0x000000010a0b7819 */ /* 0x040fe200000006ff */
[----:B------:R-:W-:Y:S01]  /*0500*/  IMAD.HI R10, R10, 0x2, RZ ;  /* 0x000000020a0a7827 */ /* 0x000fe200078e02ff */
[C---:B------:R-:W-:Y:S01]  /*0510*/  SHF.L.U32 R18, R16.reuse, 0x1, RZ ;  /* 0x0000000110127819 */ /* 0x040fe200000006ff */
[----:B------:R-:W-:Y:S01]  /*0520*/  CS2R R108, SRZ ;  /* 0x00000000006c7805 */ /* 0x000fe2000001ff00 */
[----:B------:R-:W-:Y:S01]  /*0530*/  SHF.L.U32 R20, R15, 0x1, RZ ;  /* 0x000000010f147819 */ /* 0x000fe200000006ff */
[----:B------:R-:W-:Y:S01]  /*0540*/  CS2R R110, SRZ ;  /* 0x00000000006e7805 */ /* 0x000fe2000001ff00 */
[----:B------:R-:W-:Y:S01]  /*0550*/  LOP3.LUT R15, R17, 0x20, R0, 0xf8, !PT ;  /* 0x00000020110f7812 */ /* 0x000fe200078ef800 */
[----:B------:R-:W-:Y:S01]  /*0560*/  IMAD.HI R17, R16, 0x2, RZ ;  /* 0x0000000210117827 */ /* 0x000fe200078e02ff */
[----:B------:R-:W-:Y:S01]  /*0570*/  SEL R21, RZ, 0x110, !P0 ;  /* 0x00000110ff157807 */ /* 0x000fe20004000000 */
[----:B------:R-:W-:Y:S01]  /*0580*/  CS2R R104, SRZ ;  /* 0x0000000000687805 */ /* 0x000fe2000001ff00 */
[----:B------:R-:W-:Y:S01]  /*0590*/  IADD3 R140, P0, P3, R18, c[0x0][0x170], R11 ;  /* 0x00005c00128c7a10 */ /* 0x000fe20007b1e00b */
[----:B------:R-:W-:Y:S01]  /*05a0*/  CS2R R106, SRZ ;  /* 0x00000000006a7805 */ /* 0x000fe2000001ff00 */
[----:B------:R-:W-:-:S02]  /*05b0*/  IADD3.X R30, R12, c[0x0][0x16c], R9, P1, P2 ;  /* 0x00005b000c1e7a10 */ /* 0x000fc40000fe4409 */
[----:B------:R-:W-:Y:S01]  /*05c0*/  IADD3.X R28, R17, c[0x0][0x174], R10, P0, P3 ;  /* 0x00005d00111c7a10 */ /* 0x000fe200007e640a */
[----:B------:R-:W-:Y:S01]  /*05d0*/  IMAD R17, R4, c[0x0][0x1a4], RZ ;  /* 0x0000690004117a24 */ /* 0x000fe200078e02ff */
[----:B------:R-:W-:Y:S02]  /*05e0*/  SHF.R.U32.HI R9, RZ, 0x7, R0 ;  /* 0x00000007ff097819 */ /* 0x000fe40000011600 */
[----:B------:R-:W-:Y:S02]  /*05f0*/  MOV R32, c[0x0][0x1a4] ;  /* 0x0000690000207a02 */ /* 0x000fe40000000f00 */
[----:B------:R-:W-:Y:S02]  /*0600*/  SGXT.U32 R9, R9, 0x1 ;  /* 0x000000010909781a */ /* 0x000fe40000000000 */
[----:B------:R-:W-:Y:S02]  /*0610*/  LEA R18, R32, R17, 0x3 ;  /* 0x0000001120127211 */ /* 0x000fe400078e18ff */
[----:B------:R-:W-:Y:S01]  /*0620*/  LEA.HI R10, R0, 0x38, RZ, 0x1b ;  /* 0x00000038000a7811 */ /* 0x000fe200078fd8ff */
[----:B------:R-:W-:Y:S01]  /*0630*/  IMAD R23, R9, c[0x0][0x1b8], RZ ;  /* 0x00006e0009177a24 */ /* 0x000fe200078e02ff */
[----:B------:R-:W-:-:S02]  /*0640*/  LEA R9, R32, R18, 0x3 ;  /* 0x0000001220097211 */ /* 0x000fc400078e18ff */
[----:B------:R-:W-:Y:S02]  /*0650*/  LOP3.LUT R16, R26, R15, RZ, 0x3c, !PT ;  /* 0x0000000f1a107212 */ /* 0x000fe400078e3cff */
[----:B------:R-:W-:Y:S01]  /*0660*/  LOP3.LUT R15, R21, R20, RZ, 0x3c, !PT ;  /* 0x00000014150f7212 */ /* 0x000fe200078e3cff */
[----:B------:R-:W-:Y:S01]  /*0670*/  IMAD R20, R10, c[0x0][0x1a4], RZ ;  /* 0x000069000a147a24 */ /* 0x000fe200078e02ff */
[----:B------:R-:W-:Y:S02]  /*0680*/  LEA.HI R11, R0, 0x58, RZ, 0x1b ;  /* 0x00000058000b7811 */ /* 0x000fe400078fd8ff */
[C---:B------:R-:W-:Y:S02]  /*0690*/  LEA R10, R32.reuse, R9, 0x4 ;  /* 0x00000009200a7211 */ /* 0x040fe400078e20ff */
[----:B------:R-:W-:Y:S01]  /*06a0*/  LEA R198, P3, R9, R174, 0x1 ;  /* 0x000000ae09c67211 */ /* 0x000fe200078608ff */
[----:B------:R-:W-:Y:S01]  /*06b0*/  IMAD R21, R11, c[0x0][0x1a4], RZ ;  /* 0x000069000b157a24 */ /* 0x000fe200078e02ff */
[----:B------:R-:W-:-:S02]  /*06c0*/  LEA R11, R32, R10, 0x3 ;  /* 0x0000000a200b7211 */ /* 0x000fc400078e18ff */
[----:B------:R-:W-:Y:S02]  /*06d0*/  LOP3.LUT R19, R14, 0x200, RZ, 0xc0, !PT ;  /* 0x000002000e137812 */ /* 0x000fe400078ec0ff */
[----:B------:R-:W-:Y:S02]  /*06e0*/  LEA.HI R12, R0, 0x78, RZ, 0x1b ;  /* 0x00000078000c7811 */ /* 0x000fe400078fd8ff */
[----:B------:R-:W-:Y:S02]  /*06f0*/  LEA R202, P1, R17, R174, 0x1 ;  /* 0x000000ae11ca7211 */ /* 0x000fe400078208ff */
[----:B------:R-:W-:Y:S01]  /*0700*/  LEA.HI.X.SX32 R199, R9, R30, 0x1, P3 ;  /* 0x0000001e09c77211 */ /* 0x000fe200018f0eff */
[----:B------:R-:W-:Y:S01]  /*0710*/  IMAD R22, R12, c[0x0][0x1a4], RZ ;  /* 0x000069000c167a24 */ /* 0x000fe200078e02ff */
[----:B------:R-:W-:Y:S02]  /*0720*/  LEA R9, R32, R11, 0x3 ;  /* 0x0000000b20097211 */ /* 0x000fe400078e18ff */
[----:B------:R-:W-:-:S02]  /*0730*/  MOV R34, c[0x0][0x1b8] ;  /* 0x00006e0000227a02 */ /* 0x000fc40000000f00 */
[----:B------:R-:W-:Y:S01]  /*0740*/  IADD3 R16, R19, R16, RZ ;  /* 0x0000001013107210 */ /* 0x000fe20007ffe0ff */
[----:B------:R-:W-:Y:S01]  /*0750*/  IMAD R19, R5, c[0x0][0x1a4], RZ ;  /* 0x0000690005137a24 */ /* 0x000fe200078e02ff */
[----:B------:R-:W-:Y:S02]  /*0760*/  LEA.HI.X.SX32 R203, R17, R30, 0x1, P1 ;  /* 0x0000001e11cb7211 */ /* 0x000fe400008f0eff */
[-C--:B------:R-:W-:Y:S02]  /*0770*/  LEA R194, P1, R10, R174.reuse, 0x1 ;  /* 0x000000ae0ac27211 */ /* 0x080fe400078208ff */
[----:B------:R-:W-:Y:S02]  /*0780*/  LEA R200, P2, R18, R174, 0x1 ;  /* 0x000000ae12c87211 */ /* 0x000fe400078408ff */
[----:B------:R-:W-:Y:S02]  /*0790*/  LEA R12, R32, R9, 0x4 ;  /* 0x00000009200c7211 */ /* 0x000fe400078e20ff */
[----:B------:R-:W-:-:S02]  /*07a0*/  LEA R24, R34, R23, 0x1 ;  /* 0x0000001722187211 */ /* 0x000fc400078e08ff */
[----:B------:R-:W-:Y:S02]  /*07b0*/  LEA.HI.X.SX32 R195, R10, R30, 0x1, P1 ;  /* 0x0000001e0ac37211 */ /* 0x000fe400008f0eff */
[----:B------:R-:W-:Y:S02]  /*07c0*/  LEA R196, P4, R19, R174, 0x1 ;  /* 0x000000ae13c47211 */ /* 0x000fe400078808ff */
[----:B------:R-:W-:Y:S02]  /*07d0*/  LEA.HI.X.SX32 R201, R18, R30, 0x1, P2 ;  /* 0x0000001e12c97211 */ /* 0x000fe400010f0eff */
[----:B------:R-:W-:Y:S02]  /*07e0*/  LEA R10, R32, R12, 0x3 ;  /* 0x0000000c200a7211 */ /* 0x000fe400078e18ff */
[----:B------:R-:W-:Y:S02]  /*07f0*/  LEA R18, R34, R24, 0x1 ;  /* 0x0000001822127211 */ /* 0x000fe400078e08ff */
[----:B------:R-:W-:-:S02]  /*0800*/  LEA R172, P0, R22, R174, 0x1 ;  /* 0x000000ae16ac7211 */ /* 0x000fc400078008ff */
[-C--:B------:R-:W-:Y:S02]  /*0810*/  LEA R190, P1, R9, R174.reuse, 0x1 ;  /* 0x000000ae09be7211 */ /* 0x080fe400078208ff */
[----:B------:R-:W-:Y:S02]  /*0820*/  LEA R188, P5, R20, R174, 0x1 ;  /* 0x000000ae14bc7211 */ /* 0x000fe400078a08ff */
[----:B------:R-:W-:Y:S02]  /*0830*/  LEA.HI.X.SX32 R197, R19, R30, 0x1, P4 ;  /* 0x0000001e13c57211 */ /* 0x000fe400020f0eff */
[----:B------:R-:W-:Y:S02]  /*0840*/  LEA R17, R32, R10, 0x3 ;  /* 0x0000000a20117211 */ /* 0x000fe400078e18ff */
[----:B------:R-:W-:Y:S02]  /*0850*/  LEA R19, R34, R18, 0x1 ;  /* 0x0000001222137211 */ /* 0x000fe400078e08ff */
[----:B------:R-:W-:-:S02]  /*0860*/  LEA.HI.X.SX32 R173, R22, R30, 0x1, P0 ;  /* 0x0000001e16ad7211 */ /* 0x000fc400000f0eff */
[----:B------:R-:W-:Y:S02]  /*0870*/  LEA R192, P0, R11, R174, 0x1 ;  /* 0x000000ae0bc07211 */ /* 0x000fe400078008ff */
[----:B------:R-:W-:Y:S02]  /*0880*/  LEA.HI.X.SX32 R191, R9, R30, 0x1, P1 ;  /* 0x0000001e09bf7211 */ /* 0x000fe400008f0eff */
[----:B------:R-:W-:Y:S02]  /*0890*/  LEA R180, P6, R21, R174, 0x1 ;  /* 0x000000ae15b47211 */ /* 0x000fe400078c08ff */
[----:B------:R-:W-:Y:S02]  /*08a0*/  LEA.HI.X.SX32 R189, R20, R30, 0x1, P5 ;  /* 0x0000001e14bd7211 */ /* 0x000fe400028f0eff */
[----:B------:R-:W-:Y:S02]  /*08b0*/  LEA R9, R32, R17, 0x4 ;  /* 0x0000001120097211 */ /* 0x000fe400078e20ff */
[----:B------:R-:W-:-:S02]  /*08c0*/  LEA R20, R34, R19, 0x1 ;  /* 0x0000001322147211 */ /* 0x000fc400078e08ff */
[----:B------:R-:W-:Y:S02]  /*08d0*/  LEA.HI.X.SX32 R193, R11, R30, 0x1, P0 ;  /* 0x0000001e0bc17211 */ /* 0x000fe400000f0eff */
[----:B------:R-:W-:Y:S02]  /*08e0*/  LEA R184, P1, R10, R174, 0x1 ;  /* 0x000000ae0ab87211 */ /* 0x000fe400078208ff */
[----:B------:R-:W-:Y:S02]  /*08f0*/  LEA.HI.X.SX32 R181, R21, R30, 0x1, P6 ;  /* 0x0000001e15b57211 */ /* 0x000fe400030f0eff */
[----:B------:R-:W-:Y:S02]  /*0900*/  LEA R186, P0, R12, R174, 0x1 ;  /* 0x000000ae0cba7211 */ /* 0x000fe400078008ff */
[----:B------:R-:W-:Y:S02]  /*0910*/  LEA R11, R32, R9, 0x3 ;  /* 0x00000009200b7211 */ /* 0x000fe400078e18ff */
[----:B------:R-:W-:-:S02]  /*0920*/  LEA R21, R34, R20, 0x1 ;  /* 0x0000001422157211 */ /* 0x000fc400078e08ff */
[-C--:B------:R-:W-:Y:S02]  /*0930*/  LEA.HI.X.SX32 R185, R10, R30.reuse, 0x1, P1 ;  /* 0x0000001e0ab97211 */ /* 0x080fe400008f0eff */
[----:B------:R-:W-:Y:S02]  /*0940*/  LEA.HI.X.SX32 R187, R12, R30, 0x1, P0 ;  /* 0x0000001e0cbb7211 */ /* 0x000fe400000f0eff */
[----:B------:R-:W-:Y:S02]  /*0950*/  LEA R10, R32, R11, 0x3 ;  /* 0x0000000b200a7211 */ /* 0x000fe400078e18ff */
[-C--:B------:R-:W-:Y:S02]  /*0960*/  LEA R178, P1, R9, R174.reuse, 0x1 ;  /* 0x000000ae09b27211 */ /* 0x080fe400078208ff */
[----:B------:R-:W-:Y:S02]  /*0970*/  LEA R12, R34, R21, 0x1 ;  /* 0x00000015220c7211 */ /* 0x000fe400078e08ff */
[----:B------:R-:W-:-:S02]  /*0980*/  LEA R182, P0, R17, R174, 0x1 ;  /* 0x000000ae11b67211 */ /* 0x000fc400078008ff */
[-C--:B------:R-:W-:Y:S02]  /*0990*/  LEA R176, P2, R11, R174.reuse, 0x1 ;  /* 0x000000ae0bb07211 */ /* 0x080fe400078408ff */
[----:B------:R-:W-:Y:S02]  /*09a0*/  LEA R174, P3, R10, R174, 0x1 ;  /* 0x000000ae0aae7211 */ /* 0x000fe400078608ff */
[----:B------:R-:W-:Y:S02]  /*09b0*/  LEA.HI.X.SX32 R179, R9, R30, 0x1, P1 ;  /* 0x0000001e09b37211 */ /* 0x000fe400008f0eff */
[----:B------:R-:W-:Y:S02]  /*09c0*/  LEA R9, R34, R12, 0x1 ;  /* 0x0000000c22097211 */ /* 0x000fe400078e08ff */
[----:B------:R-:W-:Y:S02]  /*09d0*/  LEA.HI.X.SX32 R175, R10, R30, 0x1, P3 ;  /* 0x0000001e0aaf7211 */ /* 0x000fe400018f0eff */
[----:B------:R-:W-:-:S02]  /*09e0*/  LEA R10, R34, R9, 0x1 ;  /* 0x00000009220a7211 */ /* 0x000fc400078e08ff */
[----:B------:R-:W-:Y:S02]  /*09f0*/  LEA.HI.X.SX32 R177, R11, R30, 0x1, P2 ;  /* 0x0000001e0bb17211 */ /* 0x000fe400010f0eff */
[----:B------:R-:W-:Y:S02]  /*0a00*/  LEA R11, R34, R10, 0x1 ;  /* 0x0000000a220b7211 */ /* 0x000fe400078e08ff */
[----:B------:R-:W-:Y:S02]  /*0a10*/  LEA.HI.X.SX32 R183, R17, R30, 0x1, P0 ;  /* 0x0000001e11b77211 */ /* 0x000fe400000f0eff */
[-C--:B------:R-:W-:Y:S02]  /*0a20*/  LEA R166, P1, R24, R140.reuse, 0x1 ;  /* 0x0000008c18a67211 */ /* 0x080fe400078208ff */
[-C--:B------:R-:W-:Y:S02]  /*0a30*/  LEA R170, P0, R23, R140.reuse, 0x1 ;  /* 0x0000008c17aa7211 */ /* 0x080fe400078008ff */
[----:B------:R-:W-:-:S02]  /*0a40*/  LEA R164, P2, R18, R140, 0x1 ;  /* 0x0000008c12a47211 */ /* 0x000fc400078408ff */
[----:B------:R-:W-:Y:S02]  /*0a50*/  LEA R17, R34, R11, 0x1 ;  /* 0x0000000b22117211 */ /* 0x000fe400078e08ff */
[-C--:B------:R-:W-:Y:S02]  /*0a60*/  LEA.HI.X.SX32 R167, R24, R28.reuse, 0x1, P1 ;  /* 0x0000001c18a77211 */ /* 0x080fe400008f0eff */
[----:B------:R-:W-:Y:S02]  /*0a70*/  LEA.HI.X.SX32 R171, R23, R28, 0x1, P0 ;  /* 0x0000001c17ab7211 */ /* 0x000fe400000f0eff */
[----:B------:R-:W-:Y:S02]  /*0a80*/  LEA R152, P1, R20, R140, 0x1 ;  /* 0x0000008c14987211 */ /* 0x000fe400078208ff */
[----:B------:R-:W-:Y:S02]  /*0a90*/  LEA.HI.X.SX32 R165, R18, R28, 0x1, P2 ;  /* 0x0000001c12a57211 */ /* 0x000fe400010f0eff */
[----:B------:R-:W-:-:S02]  /*0aa0*/  LEA R154, P0, R19, R140, 0x1 ;  /* 0x0000008c139a7211 */ /* 0x000fc400078008ff */
[----:B------:R-:W-:Y:S02]  /*0ab0*/  LEA R18, R34, R17, 0x1 ;  /* 0x0000001122127211 */ /* 0x000fe400078e08ff */
[----:B------:R-:W-:Y:S02]  /*0ac0*/  LEA R150, P2, R21, R140, 0x1 ;  /* 0x0000008c15967211 */ /* 0x000fe400078408ff */
[-C--:B------:R-:W-:Y:S02]  /*0ad0*/  LEA.HI.X.SX32 R153, R20, R28.reuse, 0x1, P1 ;  /* 0x0000001c14997211 */ /* 0x080fe400008f0eff */
[----:B------:R-:W-:Y:S02]  /*0ae0*/  LEA.HI.X.SX32 R155, R19, R28, 0x1, P0 ;  /* 0x0000001c139b7211 */ /* 0x000fe400000f0eff */
[----:B------:R-:W-:Y:S02]  /*0af0*/  LEA R146, P1, R9, R140, 0x1 ;  /* 0x0000008c09927211 */ /* 0x000fe400078208ff */
[----:B------:R-:W-:-:S02]  /*0b00*/  LEA R19, R34, R18, 0x1 ;  /* 0x0000001222137211 */ /* 0x000fc400078e08ff */
[----:B------:R-:W-:Y:S02]  /*0b10*/  LEA.HI.X.SX32 R151, R21, R28, 0x1, P2 ;  /* 0x0000001c15977211 */ /* 0x000fe400010f0eff */
[----:B------:R-:W-:Y:S02]  /*0b20*/  LEA R144, P2, R10, R140, 0x1 ;  /* 0x0000008c0a907211 */ /* 0x000fe400078408ff */
[----:B------:R-:W-:Y:S02]  /*0b30*/  LEA.HI.X.SX32 R147, R9, R28, 0x1, P1 ;  /* 0x0000001c09937211 */ /* 0x000fe400008f0eff */
[----:B------:R-:W-:Y:S02]  /*0b40*/  LEA R9, R34, R19, 0x1 ;  /* 0x0000001322097211 */ /* 0x000fe400078e08ff */
[----:B------:R-:W-:Y:S02]  /*0b50*/  LEA R148, P0, R12, R140, 0x1 ;  /* 0x0000008c0c947211 */ /* 0x000fe400078008ff */
[----:B------:R-:W-:-:S02]  /*0b60*/  LEA.HI.X.SX32 R145, R10, R28, 0x1, P2 ;  /* 0x0000001c0a917211 */ /* 0x000fc400010f0eff */
[----:B------:R-:W-:Y:S02]  /*0b70*/  LEA R40, P2, R18, R140, 0x1 ;  /* 0x0000008c12287211 */ /* 0x000fe400078408ff */
[----:B------:R-:W-:Y:S02]  /*0b80*/  LEA R10, R34, R9, 0x1 ;  /* 0x00000009220a7211 */ /* 0x000fe400078e08ff */
[----:B------:R-:W-:Y:S02]  /*0b90*/  LEA.HI.X.SX32 R149, R12, R28, 0x1, P0 ;  /* 0x0000001c0c957211 */ /* 0x000fe400000f0eff */
[----:B------:R-:W-:Y:S02]  /*0ba0*/  LEA R142, P0, R11, R140, 0x1 ;  /* 0x0000008c0b8e7211 */ /* 0x000fe400078008ff */
[----:B------:R-:W-:Y:S02]  /*0bb0*/  LEA.HI.X.SX32 R41, R18, R28, 0x1, P2 ;  /* 0x0000001c12297211 */ /* 0x000fe400010f0eff */
[----:B------:R-:W-:-:S02]  /*0bc0*/  LEA R138, P2, R10, R140, 0x1 ;  /* 0x0000008c0a8a7211 */ /* 0x000fc400078408ff */
[----:B------:R-:W-:Y:S02]  /*0bd0*/  LEA R38, P1, R17, R140, 0x1 ;  /* 0x0000008c11267211 */ /* 0x000fe400078208ff */
[----:B------:R-:W-:Y:S02]  /*0be0*/  LEA.HI.X.SX32 R143, R11, R28, 0x1, P0 ;  /* 0x0000001c0b8f7211 */ /* 0x000fe400000f0eff */
[----:B------:R-:W-:Y:S02]  /*0bf0*/  LEA R11, R34, R10, 0x1 ;  /* 0x0000000a220b7211 */ /* 0x000fe400078e08ff */
[----:B------:R-:W-:Y:S01]  /*0c00*/  LEA.HI.X.SX32 R139, R10, R28, 0x1, P2 ;  /* 0x0000001c0a8b7211 */ /* 0x000fe200010f0eff */
[----:B------:R-:W-:Y:S01]  /*0c10*/  IMAD R10, R25, 0x110, RZ ;  /* 0x00000110190a7824 */ /* 0x000fe200078e02ff */
[----:B------:R-:W-:Y:S02]  /*0c20*/  LEA R42, P0, R19, R140, 0x1 ;  /* 0x0000008c132a7211 */ /* 0x000fe400078008ff */
[----:B------:R-:W-:-:S02]  /*0c30*/  LEA.HI.X.SX32 R39, R17, R28, 0x1, P1 ;  /* 0x0000001c11277211 */ /* 0x000fc400008f0eff */
[-C--:B------:R-:W-:Y:S02]  /*0c40*/  LEA R136, P1, R9, R140.reuse, 0x1 ;  /* 0x0000008c09887211 */ /* 0x080fe400078208ff */
[----:B------:R-:W-:Y:S02]  /*0c50*/  LEA R140, P3, R11, R140, 0x1 ;  /* 0x0000008c0b8c7211 */ /* 0x000fe400078608ff */
[-C--:B------:R-:W-:Y:S02]  /*0c60*/  LEA.HI.X.SX32 R43, R19, R28.reuse, 0x1, P0 ;  /* 0x0000001c132b7211 */ /* 0x080fe400000f0eff */
[----:B------:R-:W-:Y:S02]  /*0c70*/  LOP3.LUT R19, R10, 0x30, R7, 0x78, !PT ;  /* 0x000000300a137812 */ /* 0x000fe400078e7807 */
[-C--:B------:R-:W-:Y:S02]  /*0c80*/  LEA.HI.X.SX32 R137, R9, R28.reuse, 0x1, P1 ;  /* 0x0000001c09897211 */ /* 0x080fe400008f0eff */
[----:B------:R-:W-:-:S02]  /*0c90*/  LEA.HI.X.SX32 R141, R11, R28, 0x1, P3 ;  /* 0x0000001c0b8d7211 */ /* 0x000fc400018f0eff */
[----:B------:R-:W-:Y:S02]  /*0ca0*/  MOV R12, 0x3f800000 ;  /* 0x3f800000000c7802 */ /* 0x000fe40000000f00 */
[----:B------:R-:W-:Y:S02]  /*0cb0*/  MOV R168, 0xff800000 ;  /* 0xff80000000a87802 */ /* 0x000fe40000000f00 */
[----:B------:R-:W-:Y:S02]  /*0cc0*/  MOV R18, RZ ;  /* 0x000000ff00127202 */ /* 0x000fe40000000f00 */
[----:B------:R-:W-:Y:S02]  /*0cd0*/  MOV R9, RZ ;  /* 0x000000ff00097202 */ /* 0x000fe40000000f00 */
[----:B------:R-:W-:Y:S02]  /*0ce0*/  MOV R169, 0xff800000 ;  /* 0xff80000000a97802 */ /* 0x000fe40000000f00 */
[----:B------:R-:W-:-:S02]  /*0cf0*/  MOV R24, 0x3f800000 ;  /* 0x3f80000000187802 */ /* 0x000fc40000000f00 */
[----:B------:R-:W-:Y:S02]  /*0d00*/  MOV R11, RZ ;  /* 0x000000ff000b7202 */ /* 0x000fe40000000f00 */
[----:B------:R-:W-:Y:S02]  /*0d10*/  LOP3.LUT R20, R26, 0x30, R7, 0x78, !PT ;  /* 0x000000301a147812 */ /* 0x000fe400078e7807 */
[C---:B------:R-:W-:Y:S02]  /*0d20*/  LOP3.LUT R21, R15.reuse, 0x20, RZ, 0x3c, !PT ;  /* 0x000000200f157812 */ /* 0x040fe400078e3cff */
[C---:B------:R-:W-:Y:S02]  /*0d30*/  LOP3.LUT R22, R15.reuse, 0x40, RZ, 0x3c, !PT ;  /* 0x000000400f167812 */ /* 0x040fe400078e3cff */
[----:B------:R-:W-:Y:S02]  /*0d40*/  LOP3.LUT R23, R15, 0x60, RZ, 0x3c, !PT ;  /* 0x000000600f177812 */ /* 0x000fe400078e3cff */
[----:B------:R-:W-:-:S02]  /*0d50*/  LOP3.LUT R10, R19, 0x40, RZ, 0x3c, !PT ;  /* 0x00000040130a7812 */ /* 0x000fc400078e3cff */
.L_x_2:
[----:B------:R-:W-:-:S04]  /*0d60*/  IMAD.WIDE R26, R18, 0x2, R202 ;  /* 0x00000002121a7825 */ /* 0x000fc800078e02ca */
[C---:B------:R-:W-:Y:S01]  /*0d70*/  IMAD.WIDE R28, R18.reuse, 0x2, R200 ;  /* 0x00000002121c7825 */ /* 0x040fe200078e02c8 */
[----:B------:R0:W2:Y:S03]  /*0d80*/  LDG.E.U16 R17, [R26.64] ;  /* 0x000000041a117981 */ /* 0x0000a6000c1e1500 */
[C---:B------:R-:W-:Y:S01]  /*0d90*/  IMAD.WIDE R30, R18.reuse, 0x2, R198 ;  /* 0x00000002121e7825 */ /* 0x040fe200078e02c6 */
[----:B------:R1:W3:Y:S03]  /*0da0*/  LDG.E.U16 R25, [R28.64] ;  /* 0x000000041c197981 */ /* 0x0002e6000c1e1500 */
[C---:B------:R-:W-:Y:S01]  /*0db0*/  IMAD.WIDE R32, R18.reuse, 0x2, R196 ;  /* 0x0000000212207825 */ /* 0x040fe200078e02c4 */
[----:B------:R4:W5:Y:S03]  /*0dc0*/  LDG.E.U16 R53, [R30.64] ;  /* 0x000000041e357981 */ /* 0x000966000c1e1500 */
[C---:B------:R-:W-:Y:S01]  /*0dd0*/  IMAD.WIDE R34, R18.reuse, 0x2, R194 ;  /* 0x0000000212227825 */ /* 0x040fe200078e02c2 */
[----:B------:R1:W5:Y:S03]  /*0de0*/  LDG.E.U16 R55, [R32.64] ;  /* 0x0000000420377981 */ /* 0x000366000c1e1500 */
[C---:B------:R-:W-:Y:S01]  /*0df0*/  IMAD.WIDE R36, R18.reuse, 0x2, R192 ;  /* 0x0000000212247825 */ /* 0x040fe200078e02c0 */
[----:B------:R1:W5:Y:S03]  /*0e00*/  LDG.E.U16 R57, [R34.64] ;  /* 0x0000000422397981 */ /* 0x000366000c1e1500 */
[C---:B0-----:R-:W-:Y:S01]  /*0e10*/  IMAD.WIDE R26, R18.reuse, 0x2, R190 ;  /* 0x00000002121a7825 */ /* 0x041fe200078e02be */
[----:B------:R0:W5:Y:S03]  /*0e20*/  LDG.E.U16 R59, [R36.64] ;  /* 0x00000004243b7981 */ /* 0x000166000c1e1500 */
[----:B------:R-:W-:-:S02]  /*0e30*/  IMAD.WIDE R44, R18, 0x2, R188 ;  /* 0x00000002122c7825 */ /* 0x000fc400078e02bc */
[----:B------:R-:W5:Y:S02]  /*0e40*/  LDG.E.U16 R27, [R26.64] ;  /* 0x000000041a1b7981 */ /* 0x000f64000c1e1500 */
[C---:B------:R-:W-:Y:S02]  /*0e50*/  IMAD.WIDE R46, R18.reuse, 0x2, R186 ;  /* 0x00000002122e7825 */ /* 0x040fe400078e02ba */
[----:B------:R-:W5:Y:S02]  /*0e60*/  LDG.E.U16 R45, [R44.64] ;  /* 0x000000042c2d7981 */ /* 0x000f64000c1e1500 */
[C---:B-1----:R-:W-:Y:S02]  /*0e70*/  IMAD.WIDE R28, R18.reuse, 0x2, R180 ;  /* 0x00000002121c7825 */ /* 0x042fe400078e02b4 */
[----:B------:R-:W5:Y:S02]  /*0e80*/  LDG.E.U16 R47, [R46.64] ;  /* 0x000000042e2f7981 */ /* 0x000f64000c1e1500 */
[----:B----4-:R-:W-:-:S02]  /*0e90*/  IMAD.WIDE R30, R18, 0x2, R178 ;  /* 0x00000002121e7825 */ /* 0x010fc400078e02b2 */
[----:B------:R-:W4:Y:S02]  /*0ea0*/  LDG.E.U16 R29, [R28.64] ;  /* 0x000000041c1d7981 */ /* 0x000f24000c1e1500 */
[C---:B------:R-:W-:Y:S02]  /*0eb0*/  IMAD.WIDE R32, R18.reuse, 0x2, R176 ;  /* 0x0000000212207825 */ /* 0x040fe400078e02b0 */
[----:B------:R-:W4:Y:S02]  /*0ec0*/  LDG.E.U16 R31, [R30.64] ;  /* 0x000000041e1f7981 */ /* 0x000f24000c1e1500 */
[C---:B------:R-:W-:Y:S02]  /*0ed0*/  IMAD.WIDE R34, R18.reuse, 0x2, R174 ;  /* 0x0000000212227825 */ /* 0x040fe400078e02ae */
[----:B------:R-:W4:Y:S02]  /*0ee0*/  LDG.E.U16 R33, [R32.64] ;  /* 0x0000000420217981 */ /* 0x000f24000c1e1500 */
[----:B0-----:R-:W-:-:S02]  /*0ef0*/  IMAD.WIDE R36, R18, 0x2, R172 ;  /* 0x0000000212247825 */ /* 0x001fc400078e02ac */
[----:B------:R-:W4:Y:S02]  /*0f00*/  LDG.E.U16 R35, [R34.64] ;  /* 0x0000000422237981 */ /* 0x000f24000c1e1500 */
[C---:B------:R-:W-:Y:S02]  /*0f10*/  IMAD.WIDE R48, R18.reuse, 0x2, R184 ;  /* 0x0000000212307825 */ /* 0x040fe400078e02b8 */
[----:B------:R-:W4:Y:S02]  /*0f20*/  LDG.E.U16 R37, [R36.64] ;  /* 0x0000000424257981 */ /* 0x000f24000c1e1500 */
[----:B------:R-:W-:Y:S02]  /*0f30*/  IMAD.WIDE R50, R18, 0x2, R182 ;  /* 0x0000000212327825 */ /* 0x000fe400078e02b6 */
[----:B------:R-:W4:Y:S04]  /*0f40*/  LDG.E.U16 R61, [R48.64] ;  /* 0x00000004303d7981 */ /* 0x000f28000c1e1500 */
[----:B------:R-:W4:Y:S04]  /*0f50*/  LDG.E.U16 R63, [R50.64] ;  /* 0x00000004323f7981 */ /* 0x000f28000c1e1500 */
[----:B------:R-:W-:Y:S01]  /*0f60*/  BAR.SYNC.DEFER_BLOCKING 0x0 ;  /* 0x0000000000007b1d */ /* 0x000fe20000010000 */
[----:B------:R-:W-:-:S04]  /*0f70*/  IMAD.WIDE R210, R9, 0x2, R42 ;  /* 0x0000000209d27825 */ /* 0x000fc800078e022a */
[----:B------:R-:W-:-:S04]  /*0f80*/  IMAD.WIDE R208, R9, 0x2, R142 ;  /* 0x0000000209d07825 */ /* 0x000fc800078e028e */
[----:B------:R-:W-:-:S04]  /*0f90*/  IMAD.WIDE R212, R9, 0x2, R136 ;  /* 0x0000000209d47825 */ /* 0x000fc800078e0288 */
[----:B------:R-:W-:-:S04]  /*0fa0*/  IMAD.WIDE R214, R9, 0x2, R146 ;  /* 0x0000000209d67825 */ /* 0x000fc800078e0292 */
[----:B------:R-:W-:-:S04]  /*0fb0*/  IMAD.WIDE R216, R9, 0x2, R40 ;  /* 0x0000000209d87825 */ /* 0x000fc800078e0228 */
[----:B------:R-:W-:Y:S01]  /*0fc0*/  IMAD.WIDE R218, R9, 0x2, R140 ;  /* 0x0000000209da7825 */ /* 0x000fe200078e028c */
[----:B--2---:R-:W-:Y:S04]  /*0fd0*/  STS.U16 [R8], R17 ;  /* 0x0000001108007388 */ /* 0x004fe80000000400 */
[----:B---3--:R-:W-:Y:S04]  /*0fe0*/  STS.U16 [R8+0x200], R25 ;  /* 0x0002001908007388 */ /* 0x008fe80000000400 */
[----:B-----5:R-:W-:Y:S04]  /*0ff0*/  STS.U16 [R8+0x400], R53 ;  /* 0x0004003508007388 */ /* 0x020fe80000000400 */
[----:B------:R-:W-:Y:S04]  /*1000*/  STS.U16 [R8+0x600], R55 ;  /* 0x0006003708007388 */ /* 0x000fe80000000400 */
[----:B------:R-:W-:Y:S04]  /*1010*/  STS.U16 [R8+0x800], R57 ;  /* 0x0008003908007388 */ /* 0x000fe80000000400 */
[----:B------:R-:W-:Y:S04]  /*1020*/  STS.U16 [R8+0xa00], R59 ;  /* 0x000a003b08007388 */ /* 0x000fe80000000400 */
[----:B------:R-:W-:Y:S04]  /*1030*/  STS.U16 [R8+0xc00], R27 ;  /* 0x000c001b08007388 */ /* 0x000fe80000000400 */
[----:B------:R-:W-:Y:S04]  /*1040*/  STS.U16 [R8+0xe00], R45 ;  /* 0x000e002d08007388 */ /* 0x000fe80000000400 */
[----:B------:R-:W-:Y:S04]  /*1050*/  STS.U16 [R8+0x1000], R47 ;  /* 0x0010002f08007388 */ /* 0x000fe80000000400 */
[----:B----4-:R-:W-:Y:S04]  /*1060*/  STS.U16 [R8+0x1600], R29 ;  /* 0x0016001d08007388 */ /* 0x010fe80000000400 */
[----:B------:R-:W-:Y:S04]  /*1070*/  STS.U16 [R8+0x1800], R31 ;  /* 0x0018001f08007388 */ /* 0x000fe80000000400 */
[----:B------:R-:W-:Y:S04]  /*1080*/  STS.U16 [R8+0x1a00], R33 ;  /* 0x001a002108007388 */ /* 0x000fe80000000400 */
[----:B------:R-:W-:Y:S04]  /*1090*/  STS.U16 [R8+0x1c00], R35 ;  /* 0x001c002308007388 */ /* 0x000fe80000000400 */
[----:B------:R-:W-:Y:S04]  /*10a0*/  STS.U16 [R8+0x1e00], R37 ;  /* 0x001e002508007388 */ /* 0x000fe80000000400 */
[----:B------:R-:W-:Y:S04]  /*10b0*/  STS.U16 [R8+0x1200], R61 ;  /* 0x0012003d08007388 */ /* 0x000fe80000000400 */
[----:B------:R-:W-:Y:S04]  /*10c0*/  STS.U16 [R8+0x1400], R63 ;  /* 0x0014003f08007388 */ /* 0x000fe80000000400 */
[----:B------:R-:W-:Y:S06]  /*10d0*/  BAR.SYNC.DEFER_BLOCKING 0x0 ;  /* 0x0000000000007b1d */ /* 0x000fec0000010000 */
[----:B------:R-:W-:Y:S04]  /*10e0*/  LDSM.16.MT88.4 R48, [R16+0x2000] ;  /* 0x002000001030783b */ /* 0x000fe80000004200 */
[----:B------:R-:W0:Y:S04]  /*10f0*/  LDSM.16.M88.4 R116, [R20] ;  /* 0x000000001474783b */ /* 0x000e280000000200 */
[----:B------:R-:W1:Y:S04]  /*1100*/  LDSM.16.M88.4 R112, [R20+0x200] ;  /* 0x000200001470783b */ /* 0x000e680000000200 */
[----:B------:R-:W2:Y:S04]  /*1110*/  LDSM.16.M88.4 R72, [R20+0x400] ;  /* 0x000400001448783b */ /* 0x000ea80000000200 */
[----:B------:R-:W3:Y:S04]  /*1120*/  LDSM.16.M88.4 R60, [R20+0x600] ;  /* 0x00060000143c783b */ /* 0x000ee80000000200 */
[----:B------:R-:W4:Y:S04]  /*1130*/  LDSM.16.MT88.4 R28, [R16+0x2400] ;  /* 0x00240000101c783b */ /* 0x000f280000004200 */
[----:B------:R-:W4:Y:S04]  /*1140*/  LDSM.16.M88.4 R64, [R20+0x800] ;  /* 0x000800001440783b */ /* 0x000f280000000200 */
[----:B------:R-:W3:Y:S04]  /*1150*/  LDSM.16.M88.4 R52, [R20+0xa00] ;  /* 0x000a00001434783b */ /* 0x000ee80000000200 */
[----:B------:R-:W4:Y:S04]  /*1160*/  LDSM.16.M88.4 R96, [R20+0xc00] ;  /* 0x000c00001460783b */ /* 0x000f280000000200 */
[----:B------:R-:W4:Y:S04]  /*1170*/  LDSM.16.M88.4 R92, [R20+0xe00] ;  /* 0x000e0000145c783b */ /* 0x000f280000000200 */
[----:B------:R-:W4:Y:S01]  /*1180*/  LDSM.16.M88.4 R32, [R20+0x1200] ;  /* 0x001200001420783b */ /* 0x000f220000000200 */
[C---:B0-----:R-:W-:Y:S03]  /*1190*/  HMMA.16816.F32 R88, R48.reuse, R116, RZ ;  /* 0x000000743058723c */ /* 0x041fe600000018ff */
[----:B------:R-:W0:Y:S04]  /*11a0*/  LDSM.16.M88.4 R44, [R20+0x1000] ;  /* 0x00100000142c783b */ /* 0x000e280000000200 */
[----:B------:R-:W-:Y:S01]  /*11b0*/  LDSM.16.M88.4 R120, [R20+0x1c00] ;  /* 0x001c00001478783b */ /* 0x000fe20000000200 */
[C---:B-1----:R-:W-:Y:S03]  /*11c0*/  HMMA.16816.F32 R76, R48.reuse, R112, RZ ;  /* 0x00000070304c723c */ /* 0x042fe600000018ff */
[----:B------:R-:W-:Y:S04]  /*11d0*/  LDSM.16.M88.4 R128, [R20+0x1800] ;  /* 0x001800001480783b */ /* 0x000fe80000000200 */
[----:B------:R-:W5:Y:S01]  /*11e0*/  LDG.E.U16 R210, [R210.64] ;  /* 0x00000004d2d27981 */ /* 0x000f62000c1e1500 */
[C---:B--2---:R-:W-:Y:S03]  /*11f0*/  HMMA.16816.F32 R84, R48.reuse, R72, RZ ;  /* 0x000000483054723c */ /* 0x044fe600000018ff */
[----:B------:R-:W2:Y:S04]  /*1200*/  LDG.E.U16 R208, [R208.64] ;  /* 0x00000004d0d07981 */ /* 0x000ea8000c1e1500 */
[----:B------:R-:W2:Y:S01]  /*1210*/  LDG.E.U16 R212, [R212.64] ;  /* 0x00000004d4d47981 */ /* 0x000ea2000c1e1500 */
[----:B---3--:R-:W-:Y:S03]  /*1220*/  HMMA.16816.F32 R68, R48, R60, RZ ;  /* 0x0000003c3044723c */ /* 0x008fe600000018ff */
[----:B------:R-:W3:Y:S04]  /*1230*/  LDG.E.U16 R214, [R214.64] ;  /* 0x00000004d6d67981 */ /* 0x000ee8000c1e1500 */
[----:B------:R-:W2:Y:S01]  /*1240*/  LDG.E.U16 R216, [R216.64] ;  /* 0x00000004d8d87981 */ /* 0x000ea2000c1e1500 */
[----:B----4-:R-:W-:Y:S03]  /*1250*/  HMMA.16816.F32 R116, R28, R118, R88 ;  /* 0x000000761c74723c */ /* 0x010fe60000001858 */
[----:B------:R-:W4:Y:S05]  /*1260*/  LDG.E.U16 R218, [R218.64] ;  /* 0x00000004dada7981 */ /* 0x000f2a000c1e1500 */
[----:B------:R-:W-:Y:S08]  /*1270*/  HMMA.16816.F32 R56, R48, R64, RZ ;  /* 0x000000403038723c */ /* 0x000ff000000018ff */
[----:B------:R-:W-:Y:S01]  /*1280*/  HMMA.16816.F32 R112, R28, R114, R76 ;  /* 0x000000721c70723c */ /* 0x000fe2000000184c */
[----:B------:R-:W-:Y:S07]  /*1290*/  LDSM.16.M88.4 R76, [R20+0x1600] ;  /* 0x00160000144c783b */ /* 0x000fee0000000200 */
[----:B------:R-:W-:Y:S08]  /*12a0*/  HMMA.16816.F32 R80, R48, R52, RZ ;  /* 0x000000343050723c */ /* 0x000ff000000018ff */
[----:B------:R-:W-:Y:S01]  /*12b0*/  HMMA.16816.F32 R84, R28, R74, R84 ;  /* 0x0000004a1c54723c */ /* 0x000fe20000001854 */
[----:B------:R-:W1:Y:S01]  /*12c0*/  LDSM.16.M88.4 R72, [R20+0x1400] ;  /* 0x001400001448783b */ /* 0x000e620000000200 */
[----:B------:R-:W-:-:S06]  /*12d0*/  FMUL R17, R116, c[0x0][0x188] ;  /* 0x0000620074117a20 */ /* 0x000fcc0000400000 */
[----:B------:R-:W-:Y:S01]  /*12e0*/  HMMA.16816.F32 R60, R28, R62, R68 ;  /* 0x0000003e1c3c723c */ /* 0x000fe20000001844 */
[----:B------:R-:W-:-:S07]  /*12f0*/  FMUL R26, R117, c[0x0][0x188] ;  /* 0x00006200751a7a20 */ /* 0x000fce0000400000 */
[----:B------:R-:W-:Y:S01]  /*1300*/  HMMA.16816.F32 R68, R48, R96, RZ ;  /* 0x000000603044723c */ /* 0x000fe200000018ff */
[----:B------:R-:W-:Y:S01]  /*1310*/  FMUL R25, R112, c[0x0][0x188] ;  /* 0x0000620070197a20 */ /* 0x000fe20000400000 */
[----:B------:R-:W-:-:S06]  /*1320*/  FMNMX R26, R17, R26, !PT ;  /* 0x0000001a111a7209 */ /* 0x000fcc0007800000 */
[----:B------:R-:W-:Y:S01]  /*1330*/  HMMA.16816.F32 R56, R28, R66, R56 ;  /* 0x000000421c38723c */ /* 0x000fe20000001838 */
[----:B------:R-:W-:Y:S01]  /*1340*/  FMUL R17, R113, c[0x0][0x188] ;  /* 0x0000620071117a20 */ /* 0x000fe20000400000 */
[----:B------:R-:W-:-:S06]  /*1350*/  FMNMX R26, R25, R26, !PT ;  /* 0x0000001a191a7209 */ /* 0x000fcc0007800000 */
[----:B------:R-:W-:Y:S01]  /*1360*/  HMMA.16816.F32 R64, R48, R92, RZ ;  /* 0x0000005c3040723c */ /* 0x000fe200000018ff */
[----:B------:R-:W-:-:S07]  /*1370*/  FMUL R25, R84, c[0x0][0x188] ;  /* 0x0000620054197a20 */ /* 0x000fce0000400000 */
[----:B------:R-:W-:Y:S01]  /*1380*/  HMMA.16816.F32 R80, R28, R54, R80 ;  /* 0x000000361c50723c */ /* 0x000fe20000001850 */
[----:B------:R-:W-:-:S07]  /*1390*/  FMNMX R26, R17, R26, !PT ;  /* 0x0000001a111a7209 */ /* 0x000fce0007800000 */
[----:B------:R-:W-:Y:S01]  /*13a0*/  HMMA.16816.F32 R52, R48, R32, RZ ;  /* 0x000000203034723c */ /* 0x000fe200000018ff */
[----:B------:R-:W-:Y:S01]  /*13b0*/  FMUL R17, R85, c[0x0][0x188] ;  /* 0x0000620055117a20 */ /* 0x000fe20000400000 */
[----:B------:R-:W-:-:S06]  /*13c0*/  FMNMX R26, R25, R26, !PT ;  /* 0x0000001a191a7209 */ /* 0x000fcc0007800000 */
[----:B0-----:R-:W-:Y:S01]  /*13d0*/  HMMA.16816.F32 R88, R48, R44, RZ ;  /* 0x0000002c3058723c */ /* 0x001fe200000018ff */
[----:B------:R-:W-:Y:S01]  /*13e0*/  FMUL R25, R60, c[0x0][0x188] ;  /* 0x000062003c197a20 */ /* 0x000fe20000400000 */
[----:B------:R-:W-:Y:S01]  /*13f0*/  FMNMX R26, R17, R26, !PT ;  /* 0x0000001a111a7209 */ /* 0x000fe20007800000 */
[----:B------:R-:W-:-:S05]  /*1400*/  FMUL R17, R61, c[0x0][0x188] ;  /* 0x000062003d117a20 */ /* 0x000fca0000400000 */
[----:B------:R-:W-:Y:S01]  /*1410*/  HMMA.16816.F32 R96, R28, R98, R68 ;  /* 0x000000621c60723c */ /* 0x000fe20000001844 */
[----:B------:R-:W-:Y:S01]  /*1420*/  FMNMX R26, R25, R26, !PT ;  /* 0x0000001a191a7209 */ /* 0x000fe20007800000 */
[----:B------:R-:W-:-:S03]  /*1430*/  FMUL R25, R56, c[0x0][0x188] ;  /* 0x0000620038197a20 */ /* 0x000fc60000400000 */
[----:B------:R-:W-:-:S03]  /*1440*/  FMNMX R26, R17, R26, !PT ;  /* 0x0000001a111a7209 */ /* 0x000fc60007800000 */
[----:B------:R-:W-:Y:S01]  /*1450*/  HMMA.16816.F32 R92, R28, R94, R64 ;  /* 0x0000005e1c5c723c */ /* 0x000fe20000001840 */
[----:B------:R-:W0:Y:S01]  /*1460*/  LDSM.16.M88.4 R64, [R20+0x1a00] ;  /* 0x001a00001440783b */ /* 0x000e220000000200 */
[----:B------:R-:W-:Y:S01]  /*1470*/  FMUL R17, R57, c[0x0][0x188] ;  /* 0x0000620039117a20 */ /* 0x000fe20000400000 */
[----:B------:R-:W-:-:S05]  /*1480*/  FMNMX R26, R25, R26, !PT ;  /* 0x0000001a191a7209 */ /* 0x000fca0007800000 */
[----:B-1----:R-:W-:Y:S01]  /*1490*/  HMMA.16816.F32 R160, R48, R72, RZ ;  /* 0x0000004830a0723c */ /* 0x002fe200000018ff */
[----:B------:R-:W-:-:S07]  /*14a0*/  FMUL R25, R80, c[0x0][0x188] ;  /* 0x0000620050197a20 */ /* 0x000fce0000400000 */
[----:B------:R-:W-:Y:S01]  /*14b0*/  HMMA.16816.F32 R52, R28, R34, R52 ;  /* 0x000000221c34723c */ /* 0x000fe20000001834 */
[----:B------:R-:W1:Y:S01]  /*14c0*/  LDSM.16.M88.4 R32, [R20+0x1e00] ;  /* 0x001e00001420783b */ /* 0x000e620000000200 */
[----:B------:R-:W-:Y:S01]  /*14d0*/  FMNMX R26, R17, R26, !PT ;  /* 0x0000001a111a7209 */ /* 0x000fe20007800000 */
[----:B------:R-:W-:-:S05]  /*14e0*/  FMUL R17, R81, c[0x0][0x188] ;  /* 0x0000620051117a20 */ /* 0x000fca0000400000 */
[----:B------:R-:W-:Y:S01]  /*14f0*/  HMMA.16816.F32 R88, R28, R46, R88 ;  /* 0x0000002e1c58723c */ /* 0x000fe20000001858 */
[----:B------:R-:W-:-:S07]  /*1500*/  FMNMX R26, R25, R26, !PT ;  /* 0x0000001a191a7209 */ /* 0x000fce0007800000 */
[----:B------:R-:W-:Y:S01]  /*1510*/  HMMA.16816.F32 R156, R48, R76, RZ ;  /* 0x0000004c309c723c */ /* 0x000fe200000018ff */
[----:B------:R-:W-:Y:S01]  /*1520*/  FMUL R25, R96, c[0x0][0x188] ;  /* 0x0000620060197a20 */ /* 0x000fe20000400000 */
[----:B------:R-:W-:Y:S01]  /*1530*/  FMNMX R26, R17, R26, !PT ;  /* 0x0000001a111a7209 */ /* 0x000fe20007800000 */
[----:B------:R-:W-:-:S03]  /*1540*/  FMUL R17, R97, c[0x0][0x188] ;  /* 0x0000620061117a20 */ /* 0x000fc60000400000 */
[----:B------:R-:W-:Y:S01]  /*1550*/  FMNMX R26, R25, R26, !PT ;  /* 0x0000001a191a7209 */ /* 0x000fe20007800000 */
[----:B------:R-:W-:Y:S01]  /*1560*/  FMUL R25, R92, c[0x0][0x188] ;  /* 0x000062005c197a20 */ /* 0x000fe20000400000 */
[----:B------:R-:W-:Y:S02]  /*1570*/  HMMA.16816.F32 R72, R28, R74, R160 ;  /* 0x0000004a1c48723c */ /* 0x000fe400000018a0 */
[----:B------:R-:W-:Y:S01]  /*1580*/  FMNMX R26, R17, R26, !PT ;  /* 0x0000001a111a7209 */ /* 0x000fe20007800000 */
[----:B------:R-:W-:-:S03]  /*1590*/  FMUL R17, R93, c[0x0][0x188] ;  /* 0x000062005d117a20 */ /* 0x000fc60000400000 */
[----:B------:R-:W-:Y:S02]  /*15a0*/  FMNMX R26, R25, R26, !PT ;  /* 0x0000001a191a7209 */ /* 0x000fe40007800000 */
[----:B------:R-:W-:Y:S02]  /*15b0*/  FMUL R25, R88, c[0x0][0x188] ;  /* 0x0000620058197a20 */ /* 0x000fe40000400000 */
[----:B------:R-:W-:Y:S01]  /*15c0*/  FMNMX R26, R17, R26, !PT ;  /* 0x0000001a111a7209 */ /* 0x000fe20007800000 */
[----:B------:R-:W-:Y:S01]  /*15d0*/  HMMA.16816.F32 R44, R48, R120, RZ ;  /* 0x00000078302c723c */ /* 0x000fe200000018ff */
[----:B------:R-:W-:Y:S02]  /*15e0*/  FMUL R17, R89, c[0x0][0x188] ;  /* 0x0000620059117a20 */ /* 0x000fe40000400000 */
[----:B------:R-:W-:-:S05]  /*15f0*/  FMNMX R26, R25, R26, !PT ;  /* 0x0000001a191a7209 */ /* 0x000fca0007800000 */
[----:B------:R-:W-:Y:S01]  /*1600*/  HMMA.16816.F32 R76, R28, R78, R156 ;  /* 0x0000004e1c4c723c */ /* 0x000fe2000000189c */
[----:B------:R-:W-:Y:S01]  /*1610*/  FMUL R25, R52, c[0x0][0x188] ;  /* 0x0000620034197a20 */ /* 0x000fe20000400000 */
[----:B------:R-:W-:Y:S01]  /*1620*/  FMNMX R26, R17, R26, !PT ;  /* 0x0000001a111a7209 */ /* 0x000fe20007800000 */
[----:B------:R-:W-:-:S05]  /*1630*/  FMUL R17, R53, c[0x0][0x188] ;  /* 0x0000620035117a20 */ /* 0x000fca0000400000 */
[C---:B------:R-:W-:Y:S08]  /*1640*/  HMMA.16816.F32 R68, R48.reuse, R128, RZ ;  /* 0x000000803044723c */ /* 0x040ff000000018ff */
[C---:B0-----:R-:W-:Y:S08]  /*1650*/  HMMA.16816.F32 R124, R48.reuse, R64, RZ ;  /* 0x00000040307c723c */ /* 0x041ff000000018ff */
[----:B-1----:R-:W-:Y:S07]  /*1660*/  HMMA.16816.F32 R48, R48, R32, RZ ;  /* 0x000000203030723c */ /* 0x002fee00000018ff */
[----:B------:R-:W-:Y:S01]  /*1670*/  FMNMX R32, R25, R26, !PT ;  /* 0x0000001a19207209 */ /* 0x000fe20007800000 */
[----:B------:R-:W-:-:S03]  /*1680*/  FMUL R25, R72, c[0x0][0x188] ;  /* 0x0000620048197a20 */ /* 0x000fc60000400000 */
[----:B------:R-:W-:Y:S01]  /*1690*/  FMNMX R32, R17, R32, !PT ;  /* 0x0000002011207209 */ /* 0x000fe20007800000 */
[----:B------:R-:W-:-:S03]  /*16a0*/  FMUL R17, R73, c[0x0][0x188] ;  /* 0x0000620049117a20 */ /* 0x000fc60000400000 */
[----:B------:R-:W-:Y:S01]  /*16b0*/  FMNMX R36, R25, R32, !PT ;  /* 0x0000002019247209 */ /* 0x000fe20007800000 */
[----:B------:R-:W-:-:S03]  /*16c0*/  IMAD.WIDE R26, R9, 0x2, R170 ;  /* 0x00000002091a7825 */ /* 0x000fc600078e02aa */
[----:B------:R-:W-:Y:S01]  /*16d0*/  FMNMX R36, R17, R36, !PT ;  /* 0x0000002411247209 */ /* 0x000fe20007800000 */
[----:B------:R-:W-:Y:S01]  /*16e0*/  FMUL R25, R76, c[0x0][0x188] ;  /* 0x000062004c197a20 */ /* 0x000fe20000400000 */
[C---:B------:R-:W-:Y:S01]  /*16f0*/  HMMA.16816.F32 R44, R28.reuse, R122, R44 ;  /* 0x0000007a1c2c723c */ /* 0x040fe2000000182c */
[----:B------:R-:W-:Y:S01]  /*1700*/  IMAD.WIDE R32, R9, 0x2, R164 ;  /* 0x0000000209207825 */ /* 0x000fe200078e02a4 */
[----:B------:R0:W2:Y:S03]  /*1710*/  LDG.E.U16 R120, [R26.64] ;  /* 0x000000041a787981 */ /* 0x0000a6000c1e1500 */
[----:B------:R-:W-:Y:S01]  /*1720*/  FMUL R17, R77, c[0x0][0x188] ;  /* 0x000062004d117a20 */ /* 0x000fe20000400000 */
[----:B------:R1:W3:Y:S01]  /*1730*/  LDG.E.U16 R121, [R32.64] ;  /* 0x0000000420797981 */ /* 0x0002e2000c1e1500 */
[----:B------:R-:W-:Y:S01]  /*1740*/  FMNMX R122, R25, R36, !PT ;  /* 0x00000024197a7209 */ /* 0x000fe20007800000 */
[----:B------:R-:W-:Y:S01]  /*1750*/  HMMA.16816.F32 R68, R28, R130, R68 ;  /* 0x000000821c44723c */ /* 0x000fe20000001844 */
[----:B0-----:R-:W-:-:S07]  /*1760*/  IMAD.WIDE R26, R9, 0x2, R150 ;  /* 0x00000002091a7825 */ /* 0x001fce00078e0296 */
[----:B------:R-:W-:Y:S01]  /*1770*/  HMMA.16816.F32 R64, R28, R66, R124 ;  /* 0x000000421c40723c */ /* 0x000fe2000000187c */
[----:B------:R-:W-:Y:S01]  /*1780*/  IMAD.WIDE R130, R9, 0x2, R144 ;  /* 0x0000000209827825 */ /* 0x000fe200078e0290 */
[----:B-1----:R-:W-:Y:S02]  /*1790*/  FMNMX R32, R17, R122, !PT ;  /* 0x0000007a11207209 */ /* 0x002fe40007800000 */
[----:B------:R0:W3:Y:S01]  /*17a0*/  LDG.E.U16 R122, [R26.64] ;  /* 0x000000041a7a7981 */ /* 0x0000e2000c1e1500 */
[----:B------:R-:W-:-:S03]  /*17b0*/  IMAD.WIDE R128, R9, 0x2, R166 ;  /* 0x0000000209807825 */ /* 0x000fc600078e02a6 */
[----:B------:R-:W-:Y:S01]  /*17c0*/  HMMA.16816.F32 R48, R28, R34, R48 ;  /* 0x000000221c30723c */ /* 0x000fe20000001830 */
[C---:B------:R-:W-:Y:S01]  /*17d0*/  IMAD.WIDE R126, R9.reuse, 0x2, R152 ;  /* 0x00000002097e7825 */ /* 0x040fe200078e0298 */
[----:B------:R-:W3:Y:S03]  /*17e0*/  LDG.E.U16 R130, [R130.64] ;  /* 0x0000000482827981 */ /* 0x000ee6000c1e1500 */
[C---:B------:R-:W-:Y:S01]  /*17f0*/  IMAD.WIDE R124, R9.reuse, 0x2, R154 ;  /* 0x00000002097c7825 */ /* 0x040fe200078e029a */
[----:B------:R-:W4:Y:S03]  /*1800*/  LDG.E.U16 R128, [R128.64] ;  /* 0x0000000480807981 */ /* 0x000f26000c1e1500 */
[C---:B------:R-:W-:Y:S01]  /*1810*/  IMAD.WIDE R36, R9.reuse, 0x2, R148 ;  /* 0x0000000209247825 */ /* 0x040fe200078e0294 */
[----:B------:R1:W4:Y:S03]  /*1820*/  LDG.E.U16 R126, [R126.64] ;  /* 0x000000047e7e7981 */ /* 0x000326000c1e1500 */
[C---:B0-----:R-:W-:Y:S01]  /*1830*/  IMAD.WIDE R26, R9.reuse, 0x2, R38 ;  /* 0x00000002091a7825 */ /* 0x041fe200078e0226 */
[----:B------:R0:W4:Y:S03]  /*1840*/  LDG.E.U16 R124, [R124.64] ;  /* 0x000000047c7c7981 */ /* 0x000126000c1e1500 */
[----:B------:R-:W-:Y:S01]  /*1850*/  IMAD.WIDE R28, R9, 0x2, R138 ;  /* 0x00000002091c7825 */ /* 0x000fe200078e028a */
[----:B------:R5:W4:Y:S04]  /*1860*/  LDG.E.U16 R123, [R36.64] ;  /* 0x00000004247b7981 */ /* 0x000b28000c1e1500 */
[----:B-1----:R1:W4:Y:S04]  /*1870*/  LDG.E.U16 R127, [R28.64] ;  /* 0x000000041c7f7981 */ /* 0x002328000c1e1500 */
[----:B0-----:R0:W4:Y:S01]  /*1880*/  LDG.E.U16 R125, [R26.64] ;  /* 0x000000041a7d7981 */ /* 0x001122000c1e1500 */
[----:B------:R-:W-:-:S02]  /*1890*/  FMUL R25, R68, c[0x0][0x188] ;  /* 0x0000620044197a20 */ /* 0x000fc40000400000 */
[----:B------:R-:W-:Y:S01]  /*18a0*/  FMUL R17, R69, c[0x0][0x188] ;  /* 0x0000620045117a20 */ /* 0x000fe20000400000 */
[----:B------:R-:W-:Y:S02]  /*18b0*/  BAR.SYNC.DEFER_BLOCKING 0x0 ;  /* 0x0000000000007b1d */ /* 0x000fe40000010000 */
[----:B------:R-:W-:Y:S01]  /*18c0*/  FMNMX R32, R25, R32, !PT ;  /* 0x0000002019207209 */ /* 0x000fe20007800000 */
[----:B------:R-:W-:-:S03]  /*18d0*/  FMUL R25, R64, c[0x0][0x188] ;  /* 0x0000620040197a20 */ /* 0x000fc60000400000 */
        /* <DEDUP_REMOVED lines=10> */
[----:B------:R-:W-:-:S04]  /*1980*/  FMNMX R32, R25, R32, !PT ;  /* 0x0000002019207209 */ /* 0x000fc80007800000 */
[----:B------:R-:W-:-:S05]  /*1990*/  FMNMX R32, R17, R32, !PT ;  /* 0x0000002011207209 */ /* 0x000fca0007800000 */
[----:B------:R-:W1:Y:S01]  /*19a0*/  SHFL.BFLY PT, R17, R32, 0x2, 0x1f ;  /* 0x0c401f0020117f89 */ /* 0x000e6200000e0000 */
[----:B------:R-:W-:Y:S02]  /*19b0*/  FMUL R25, R118, c[0x0][0x188] ;  /* 0x0000620076197a20 */ /* 0x000fe40000400000 */
[----:B0-----:R-:W-:Y:S01]  /*19c0*/  FMUL R26, R119, c[0x0][0x188] ;  /* 0x00006200771a7a20 */ /* 0x001fe20000400000 */
[----:B-1----:R-:W-:-:S05]  /*19d0*/  FMNMX R28, R32, R17, !PT ;  /* 0x00000011201c7209 */ /* 0x002fca0007800000 */
[----:B------:R-:W0:Y:S01]  /*19e0*/  SHFL.BFLY PT, R17, R28, 0x1, 0x1f ;  /* 0x0c201f001c117f89 */ /* 0x000e2200000e0000 */
[----:B------:R-:W-:Y:S01]  /*19f0*/  FMUL R27, R114, c[0x0][0x188] ;  /* 0x00006200721b7a20 */ /* 0x000fe20000400000 */
[----:B------:R-:W-:Y:S01]  /*1a00*/  FMNMX R26, R25, R26, !PT ;  /* 0x0000001a191a7209 */ /* 0x000fe20007800000 */
[----:B------:R-:W-:Y:S01]  /*1a10*/  FMUL R25, R115, c[0x0][0x188] ;  /* 0x0000620073197a20 */ /* 0x000fe20000400000 */
[----:B0-----:R-:W-:Y:S02]  /*1a20*/  FMNMX R17, R28, R17, !PT ;  /* 0x000000111c117209 */ /* 0x001fe40007800000 */
        /* <DEDUP_REMOVED lines=58> */
[----:B-----5:R-:W0:Y:S01]  /*1dd0*/  SHFL.BFLY PT, R36, R35, 0x2, 0x1f ;  /* 0x0c401f0023247f89 */ /* 0x020e2200000e0000 */
[----:B------:R-:W-:-:S05]  /*1de0*/  FMNMX R17, R17, R168, !PT ;  /* 0x000000a811117209 */ /* 0x000fca0007800000 */
[--C-:B------:R-:W-:Y:S02]  /*1df0*/  FFMA R56, R56, c[0x0][0x188], -R17.reuse ;  /* 0x0000620038387a23 */ /* 0x100fe40000000811 */
[----:B------:R-:W-:Y:S02]  /*1e00*/  FFMA R57, R57, c[0x0][0x188], -R17 ;  /* 0x0000620039397a23 */ /* 0x000fe40000000811 */
[----:B------:R-:W-:Y:S02]  /*1e10*/  FMUL R56, R56, 1.4426950216293334961 ;  /* 0x3fb8aa3b38387820 */ /* 0x000fe40000400000 */
[----:B------:R-:W-:Y:S02]  /*1e20*/  FMUL R57, R57, 1.4426950216293334961 ;  /* 0x3fb8aa3b39397820 */ /* 0x000fe40000400000 */
[----:B------:R0:W-:Y:S02]  /*1e30*/  MUFU.EX2 R159, R56 ;  /* 0x00000038009f7308 */ /* 0x0001e40000000800 */
[----:B0-----:R-:W-:-:S06]  /*1e40*/  FMNMX R56, R35, R36, !PT ;  /* 0x0000002423387209 */ /* 0x001fcc0007800000 */
[----:B------:R0:W-:Y:S02]  /*1e50*/  MUFU.EX2 R158, R57 ;  /* 0x00000039009e7308 */ /* 0x0001e40000000800 */
[----:B0-----:R-:W0:Y:S04]  /*1e60*/  SHFL.BFLY PT, R57, R56, 0x1, 0x1f ;  /* 0x0c201f0038397f89 */ /* 0x001e2800000e0000 */
[----:B--2---:R-:W-:Y:S04]  /*1e70*/  STS.U16 [R15], R120 ;  /* 0x000000780f007388 */ /* 0x004fe80000000400 */
[----:B------:R-:W-:Y:S01]  /*1e80*/  STS.U16 [R15+0x1800], R210 ;  /* 0x001800d20f007388 */ /* 0x000fe20000000400 */
[----:B------:R-:W-:-:S03]  /*1e90*/  FFMA R68, R68, c[0x0][0x188], -R17 ;  /* 0x0000620044447a23 */ /* 0x000fc60000000811 */
[----:B---3--:R-:W-:Y:S04]  /*1ea0*/  STS.U16 [R15+0x1000], R130 ;  /* 0x001000820f007388 */ /* 0x008fe80000000400 */
[----:B----4-:R-:W-:Y:S04]  /*1eb0*/  STS.U16 [R15+0x800], R126 ;  /* 0x0008007e0f007388 */ /* 0x010fe80000000400 */
[----:B------:R-:W-:Y:S04]  /*1ec0*/  STS.U16 [R21+0x200], R128 ;  /* 0x0002008015007388 */ /* 0x000fe80000000400 */
[----:B------:R-:W-:Y:S04]  /*1ed0*/  STS.U16 [R21+0xa00], R122 ;  /* 0x000a007a15007388 */ /* 0x000fe80000000400 */
[----:B------:R-:W-:Y:S04]  /*1ee0*/  STS.U16 [R21+0x1200], R208 ;  /* 0x001200d015007388 */ /* 0x000fe80000000400 */
[----:B------:R-:W-:Y:S04]  /*1ef0*/  STS.U16 [R21+0x1a00], R212 ;  /* 0x001a00d415007388 */ /* 0x000fe80000000400 */
[----:B------:R-:W-:Y:S04]  /*1f00*/  STS.U16 [R22+0x400], R121 ;  /* 0x0004007916007388 */ /* 0x000fe80000000400 */
[----:B------:R-:W-:Y:S04]  /*1f10*/  STS.U16 [R22+0xc00], R123 ;  /* 0x000c007b16007388 */ /* 0x000fe80000000400 */
[----:B------:R-:W-:Y:S04]  /*1f20*/  STS.U16 [R22+0x1400], R125 ;  /* 0x0014007d16007388 */ /* 0x000fe80000000400 */
[----:B------:R-:W-:Y:S04]  /*1f30*/  STS.U16 [R22+0x1c00], R127 ;  /* 0x001c007f16007388 */ /* 0x000fe80000000400 */
[----:B------:R1:W-:Y:S04]  /*1f40*/  STS.U16 [R23+0x600], R124 ;  /* 0x0006007c17007388 */ /* 0x0003e80000000400 */
[----:B------:R-:W-:Y:S04]  /*1f50*/  STS.U16 [R23+0xe00], R214 ;  /* 0x000e00d617007388 */ /* 0x000fe80000000400 */
[----:B------:R-:W-:Y:S04]  /*1f60*/  STS.U16 [R23+0x1600], R216 ;  /* 0x001600d817007388 */ /* 0x000fe80000000400 */
[----:B------:R-:W-:Y:S04]  /*1f70*/  STS.U16 [R23+0x1e00], R218 ;  /* 0x001e00da17007388 */ /* 0x000fe80000000400 */
[----:B------:R-:W-:Y:S01]  /*1f80*/  BAR.SYNC.DEFER_BLOCKING 0x0 ;  /* 0x0000000000007b1d */ /* 0x000fe20000010000 */
[----:B0-----:R-:W-:Y:S01]  /*1f90*/  FMNMX R56, R56, R57, !PT ;  /* 0x0000003938387209 */ /* 0x001fe20007800000 */
[----:B------:R-:W-:-:S03]  /*1fa0*/  FFMA R57, R44, c[0x0][0x188], -R17 ;  /* 0x000062002c397a23 */ /* 0x000fc60000000811 */
[----:B------:R-:W-:Y:S01]  /*1fb0*/  FMNMX R44, R56, R169, !PT ;  /* 0x000000a9382c7209 */ /* 0x000fe20007800000 */
[--C-:B------:R-:W-:Y:S02]  /*1fc0*/  FFMA R56, R45, c[0x0][0x188], -R17.reuse ;  /* 0x000062002d387a23 */ /* 0x100fe40000000811 */
[--C-:B------:R-:W-:Y:S02]  /*1fd0*/  FFMA R112, R112, c[0x0][0x188], -R17.reuse ;  /* 0x0000620070707a23 */ /* 0x100fe40000000811 */
[----:B------:R-:W-:Y:S02]  /*1fe0*/  FMUL R56, R56, 1.4426950216293334961 ;  /* 0x3fb8aa3b38387820 */ /* 0x000fe40000400000 */
[--C-:B------:R-:W-:Y:S02]  /*1ff0*/  FFMA R113, R113, c[0x0][0x188], -R17.reuse ;  /* 0x0000620071717a23 */ /* 0x100fe40000000811 */
[----:B------:R-:W-:Y:S02]  /*2000*/  FFMA R52, R52, c[0x0][0x188], -R17 ;  /* 0x0000620034347a23 */ /* 0x000fe40000000811 */
[----:B------:R-:W-:-:S02]  /*2010*/  FMUL R37, R68, 1.4426950216293334961 ;  /* 0x3fb8aa3b44257820 */ /* 0x000fc40000400000 */
[--C-:B------:R-:W-:Y:S01]  /*2020*/  FFMA R69, R69, c[0x0][0x188], -R17.reuse ;  /* 0x0000620045457a23 */ /* 0x100fe20000000811 */
[----:B------:R0:W-:Y:S01]  /*2030*/  MUFU.EX2 R68, R56 ;  /* 0x0000003800447308 */ /* 0x0001e20000000800 */
[----:B------:R-:W-:Y:S02]  /*2040*/  FMUL R112, R112, 1.4426950216293334961 ;  /* 0x3fb8aa3b70707820 */ /* 0x000fe40000400000 */
[----:B------:R-:W-:Y:S02]  /*2050*/  FMUL R113, R113, 1.4426950216293334961 ;  /* 0x3fb8aa3b71717820 */ /* 0x000fe40000400000 */
[----:B------:R-:W-:Y:S01]  /*2060*/  FFMA R72, R72, c[0x0][0x188], -R17 ;  /* 0x0000620048487a23 */ /* 0x000fe20000000811 */
[----:B------:R-:W-:Y:S01]  /*2070*/  LDSM.16.M88.4 R120, [R19+0x1000] ;  /* 0x001000001378783b */ /* 0x000fe20000000200 */
[----:B------:R-:W-:Y:S02]  /*2080*/  FFMA R114, R114, c[0x0][0x188], -R44 ;  /* 0x0000620072727a23 */ /* 0x000fe4000000082c */
[----:B0-----:R-:W-:Y:S01]  /*2090*/  FADD R56, -R44, R169 ;  /* 0x000000a92c387221 */ /* 0x001fe20000000100 */
[----:B------:R-:W-:Y:S01]  /*20a0*/  LDSM.16.M88.4 R128, [R19+0x1800] ;  /* 0x001800001380783b */ /* 0x000fe20000000200 */
[----:B------:R-:W-:-:S02]  /*20b0*/  FMUL R31, R52, 1.4426950216293334961 ;  /* 0x3fb8aa3b341f7820 */ /* 0x000fc40000400000 */
[----:B------:R-:W-:Y:S01]  /*20c0*/  FMUL R52, R69, 1.4426950216293334961 ;  /* 0x3fb8aa3b45347820 */ /* 0x000fe20000400000 */
[----:B------:R-:W-:Y:S01]  /*20d0*/  MUFU.EX2 R204, R112 ;  /* 0x0000007000cc7308 */ /* 0x000fe20000000800 */
[----:B------:R-:W-:Y:S02]  /*20e0*/  FMUL R33, R72, 1.4426950216293334961 ;  /* 0x3fb8aa3b48217820 */ /* 0x000fe40000400000 */
[----:B------:R-:W-:Y:S02]  /*20f0*/  FMUL R69, R56, 1.4426950216293334961 ;  /* 0x3fb8aa3b38457820 */ /* 0x000fe40000400000 */
[----:B------:R-:W-:Y:S02]  /*2100*/  FMUL R72, R114, 1.4426950216293334961 ;  /* 0x3fb8aa3b72487820 */ /* 0x000fe40000400000 */
[----:B------:R-:W-:Y:S01]  /*2110*/  FFMA R56, R115, c[0x0][0x188], -R44 ;  /* 0x0000620073387a23 */ /* 0x000fe2000000082c */
[----:B------:R0:W-:Y:S01]  /*2120*/  MUFU.EX2 R205, R113 ;  /* 0x0000007100cd7308 */ /* 0x0001e20000000800 */
[----:B------:R-:W-:-:S02]  /*2130*/  FFMA R116, R116, c[0x0][0x188], -R17 ;  /* 0x0000620074747a23 */ /* 0x000fc40000000811 */
[--C-:B------:R-:W-:Y:S02]  /*2140*/  FFMA R117, R117, c[0x0][0x188], -R17.reuse ;  /* 0x0000620075757a23 */ /* 0x100fe40000000811 */
[--C-:B------:R-:W-:Y:S01]  /*2150*/  FFMA R60, R60, c[0x0][0x188], -R17.reuse ;  /* 0x000062003c3c7a23 */ /* 0x100fe20000000811 */
[----:B0-----:R-:W0:Y:S01]  /*2160*/  LDSM.16.M88.4 R112, [R19+0x800] ;  /* 0x000800001370783b */ /* 0x001e220000000200 */
[----:B------:R-:W-:Y:S02]  /*2170*/  FMUL R116, R116, 1.4426950216293334961 ;  /* 0x3fb8aa3b74747820 */ /* 0x000fe40000400000 */
[----:B------:R-:W-:Y:S02]  /*2180*/  FMUL R117, R117, 1.4426950216293334961 ;  /* 0x3fb8aa3b75757820 */ /* 0x000fe40000400000 */
[----:B------:R-:W-:Y:S02]  /*2190*/  FMUL R60, R60, 1.4426950216293334961 ;  /* 0x3fb8aa3b3c3c7820 */ /* 0x000fe40000400000 */
[----:B------:R-:W-:-:S02]  /*21a0*/  FFMA R76, R76, c[0x0][0x188], -R17 ;  /* 0x000062004c4c7a23 */ /* 0x000fc40000000811 */
[----:B------:R-:W-:Y:S02]  /*21b0*/  FFMA R77, R77, c[0x0][0x188], -R17 ;  /* 0x000062004d4d7a23 */ /* 0x000fe40000000811 */
[--C-:B------:R-:W-:Y:S02]  /*21c0*/  FFMA R118, R118, c[0x0][0x188], -R44.reuse ;  /* 0x0000620076767a23 */ /* 0x100fe4000000082c */
[----:B------:R-:W-:Y:S01]  /*21d0*/  FFMA R119, R119, c[0x0][0x188], -R44 ;  /* 0x0000620077777a23 */ /* 0x000fe2000000082c */
[----:B------:R2:W-:Y:S01]  /*21e0*/  MUFU.EX2 R161, R60 ;  /* 0x0000003c00a17308 */ /* 0x0005e20000000800 */
[----:B------:R-:W-:Y:S02]  /*21f0*/  FMUL R35, R76, 1.4426950216293334961 ;  /* 0x3fb8aa3b4c237820 */ /* 0x000fe40000400000 */
[----:B------:R-:W-:Y:S02]  /*2200*/  FMUL R36, R77, 1.4426950216293334961 ;  /* 0x3fb8aa3b4d247820 */ /* 0x000fe40000400000 */
[----:B------:R-:W-:-:S02]  /*2210*/  FMUL R76, R118, 1.4426950216293334961 ;  /* 0x3fb8aa3b764c7820 */ /* 0x000fc40000400000 */
[----:B------:R-:W-:Y:S01]  /*2220*/  FMUL R77, R119, 1.4426950216293334961 ;  /* 0x3fb8aa3b774d7820 */ /* 0x000fe20000400000 */
[----:B------:R-:W-:Y:S01]  /*2230*/  MUFU.EX2 R206, R116 ;  /* 0x0000007400ce7308 */ /* 0x000fe20000000800 */
[----:B--2---:R-:W-:Y:S02]  /*2240*/  FADD R60, -R17, R168 ;  /* 0x000000a8113c7221 */ /* 0x004fe40000000100 */
[--C-:B------:R-:W-:Y:S02]  /*2250*/  FFMA R53, R53, c[0x0][0x188], -R17.reuse ;  /* 0x0000620035357a23 */ /* 0x100fe40000000811 */
[----:B------:R-:W-:-:S03]  /*2260*/  FFMA R73, R73, c[0x0][0x188], -R17 ;  /* 0x0000620049497a23 */ /* 0x000fc60000000811 */
[----:B------:R2:W1:Y:S01]  /*2270*/  MUFU.EX2 R207, R117 ;  /* 0x0000007500cf7308 */ /* 0x0004620000000800 */
[--C-:B------:R-:W-:Y:S02]  /*2280*/  FFMA R64, R64, c[0x0][0x188], -R17.reuse ;  /* 0x0000620040407a23 */ /* 0x100fe40000000811 */
[----:B------:R-:W-:Y:S02]  /*2290*/  FFMA R65, R65, c[0x0][0x188], -R17 ;  /* 0x0000620041417a23 */ /* 0x000fe40000000811 */
[----:B------:R-:W-:Y:S01]  /*22a0*/  FMUL R60, R60, 1.4426950216293334961 ;  /* 0x3fb8aa3b3c3c7820 */ /* 0x000fe20000400000 */
[----:B--2---:R-:W2:Y:S01]  /*22b0*/  LDSM.16.M88.4 R116, [R19] ;  /* 0x000000001374783b */ /* 0x004ea20000000200 */
[----:B------:R-:W-:Y:S02]  /*22c0*/  FMUL R56, R56, 1.4426950216293334961 ;  /* 0x3fb8aa3b38387820 */ /* 0x000fe40000400000 */
[----:B------:R-:W-:Y:S02]  /*22d0*/  FMUL R32, R53, 1.4426950216293334961 ;  /* 0x3fb8aa3b35207820 */ /* 0x000fe40000400000 */
[----:B------:R-:W-:Y:S01]  /*22e0*/  FMUL R53, R64, 1.4426950216293334961 ;  /* 0x3fb8aa3b40357820 */ /* 0x000fe20000400000 */
[----:B------:R-:W-:Y:S01]  /*22f0*/  MUFU.EX2 R76, R76 ;  /* 0x0000004c004c7308 */ /* 0x000fe20000000800 */
[----:B------:R-:W-:-:S02]  /*2300*/  FMUL R34, R73, 1.4426950216293334961 ;  /* 0x3fb8aa3b49227820 */ /* 0x000fc40000400000 */
[----:B------:R-:W-:-:S05]  /*2310*/  FMUL R64, R65, 1.4426950216293334961 ;  /* 0x3fb8aa3b41407820 */ /* 0x000fca0000400000 */
[----:B------:R-:W-:Y:S08]  /*2320*/  MUFU.EX2 R65, R60 ;  /* 0x0000003c00417308 */ /* 0x000ff00000000800 */
[----:B------:R-:W3:Y:S08]  /*2330*/  MUFU.EX2 R77, R77 ;  /* 0x0000004d004d7308 */ /* 0x000ef00000000800 */
[----:B------:R-:W-:Y:S08]  /*2340*/  MUFU.EX2 R72, R72 ;  /* 0x0000004800487308 */ /* 0x000ff00000000800 */
[----:B------:R-:W-:Y:S08]  /*2350*/  MUFU.EX2 R69, R69 ;  /* 0x0000004500457308 */ /* 0x000ff00000000800 */
[----:B------:R-:W4:Y:S01]  /*2360*/  MUFU.EX2 R73, R56 ;  /* 0x0000003800497308 */ /* 0x000f220000000800 */
[----:B------:R-:W-:-:S02]  /*2370*/  FFMA R92, R92, c[0x0][0x188], -R17 ;  /* 0x000062005c5c7a23 */ /* 0x000fc40000000811 */
[--C-:B------:R-:W-:Y:S01]  /*2380*/  FFMA R93, R93, c[0x0][0x188], -R17.reuse ;  /* 0x000062005d5d7a23 */ /* 0x100fe20000000811 */
[----:B-1----:R-:W-:Y:S01]  /*2390*/  F2FP.PACK_AB R124, R207, R206 ;  /* 0x000000cecf7c723e */ /* 0x002fe200000000ff */
[--C-:B------:R-:W-:Y:S01]  /*23a0*/  FFMA R84, R84, c[0x0][0x188], -R17.reuse ;  /* 0x0000620054547a23 */ /* 0x100fe20000000811 */
[----:B------:R-:W-:Y:S01]  /*23b0*/  F2FP.PACK_AB R126, R205, R204 ;  /* 0x000000cccd7e723e */ /* 0x000fe200000000ff */
[--C-:B------:R-:W-:Y:S01]  /*23c0*/  FFMA R85, R85, c[0x0][0x188], -R17.reuse ;  /* 0x0000620055557a23 */ /* 0x100fe20000000811 */
[----:B---3--:R-:W-:Y:S01]  /*23d0*/  F2FP.PACK_AB R125, R77, R76 ;  /* 0x0000004c4d7d723e */ /* 0x008fe200000000ff */
[----:B------:R-:W-:Y:S02]  /*23e0*/  FFMA R61, R61, c[0x0][0x188], -R17 ;  /* 0x000062003d3d7a23 */ /* 0x000fe40000000811 */
[----:B------:R-:W-:Y:S02]  /*23f0*/  FFMA R86, R86, c[0x0][0x188], -R44 ;  /* 0x0000620056567a23 */ /* 0x000fe4000000082c */
[----:B------:R-:W-:-:S02]  /*2400*/  FMUL R100, R65, R100 ;  /* 0x0000006441647220 */ /* 0x000fc40000400000 */
[----:B------:R-:W-:Y:S01]  /*2410*/  FMUL R101, R65, R101 ;  /* 0x0000006541657220 */ /* 0x000fe20000400000 */
[----:B----4-:R-:W-:Y:S01]  /*2420*/  F2FP.PACK_AB R127, R73, R72 ;  /* 0x00000048497f723e */ /* 0x010fe200000000ff */
[C---:B------:R-:W-:Y:S02]  /*2430*/  FMUL R102, R69.reuse, R102 ;  /* 0x0000006645667220 */ /* 0x040fe40000400000 */
[----:B------:R-:W-:Y:S02]  /*2440*/  FMUL R103, R69, R103 ;  /* 0x0000006745677220 */ /* 0x000fe40000400000 */
[--C-:B------:R-:W-:Y:S02]  /*2450*/  FFMA R87, R87, c[0x0][0x188], -R44.reuse ;  /* 0x0000620057577a23 */ /* 0x100fe4000000082c */
[--C-:B------:R-:W-:Y:S02]  /*2460*/  FFMA R62, R62, c[0x0][0x188], -R44.reuse ;  /* 0x000062003e3e7a23 */ /* 0x100fe4000000082c */
[----:B------:R-:W-:-:S02]  /*2470*/  FFMA R63, R63, c[0x0][0x188], -R44 ;  /* 0x000062003f3f7a23 */ /* 0x000fc4000000082c */
[----:B------:R-:W-:Y:S02]  /*2480*/  FMUL R92, R92, 1.4426950216293334961 ;  /* 0x3fb8aa3b5c5c7820 */ /* 0x000fe40000400000 */
[----:B------:R-:W-:Y:S02]  /*2490*/  FMUL R93, R93, 1.4426950216293334961 ;  /* 0x3fb8aa3b5d5d7820 */ /* 0x000fe40000400000 */
[--C-:B------:R-:W-:Y:S02]  /*24a0*/  FFMA R88, R88, c[0x0][0x188], -R17.reuse ;  /* 0x0000620058587a23 */ /* 0x100fe40000000811 */
[----:B------:R-:W-:Y:S02]  /*24b0*/  FFMA R89, R89, c[0x0][0x188], -R17 ;  /* 0x0000620059597a23 */ /* 0x000fe40000000811 */
[----:B------:R-:W-:Y:S02]  /*24c0*/  FMUL R84, R84, 1.4426950216293334961 ;  /* 0x3fb8aa3b54547820 */ /* 0x000fe40000400000 */
[----:B------:R-:W-:-:S02]  /*24d0*/  FMUL R85, R85, 1.4426950216293334961 ;  /* 0x3fb8aa3b55557820 */ /* 0x000fc40000400000 */
[----:B------:R-:W-:Y:S02]  /*24e0*/  FMUL R61, R61, 1.4426950216293334961 ;  /* 0x3fb8aa3b3d3d7820 */ /* 0x000fe40000400000 */
[----:B------:R-:W-:Y:S02]  /*24f0*/  FMUL R86, R86, 1.4426950216293334961 ;  /* 0x3fb8aa3b56567820 */ /* 0x000fe40000400000 */
[----:B------:R-:W-:Y:S02]  /*2500*/  FMUL R87, R87, 1.4426950216293334961 ;  /* 0x3fb8aa3b57577820 */ /* 0x000fe40000400000 */
[----:B------:R-:W-:Y:S02]  /*2510*/  FMUL R62, R62, 1.4426950216293334961 ;  /* 0x3fb8aa3b3e3e7820 */ /* 0x000fe40000400000 */
[----:B------:R-:W-:Y:S01]  /*2520*/  FMUL R63, R63, 1.4426950216293334961 ;  /* 0x3fb8aa3b3f3f7820 */ /* 0x000fe20000400000 */
[----:B------:R-:W-:Y:S01]  /*2530*/  MUFU.EX2 R27, R92 ;  /* 0x0000005c001b7308 */ /* 0x000fe20000000800 */
[----:B------:R-:W-:Y:S01]  /*2540*/  FMUL R29, R88, 1.4426950216293334961 ;  /* 0x3fb8aa3b581d7820 */ /* 0x000fe20000400000 */
[----:B0-----:R-:W-:Y:S01]  /*2550*/  HMMA.16816.F32 R100, R124, R112, R100 ;  /* 0x000000707c64723c */ /* 0x001fe20000001864 */
[----:B------:R-:W-:-:S02]  /*2560*/  FMUL R30, R89, 1.4426950216293334961 ;  /* 0x3fb8aa3b591e7820 */ /* 0x000fc40000400000 */
[----:B------:R-:W-:-:S03]  /*2570*/  FMUL R132, R65, R132 ;  /* 0x0000008441847220 */ /* 0x000fc60000400000 */
[----:B------:R-:W-:Y:S01]  /*2580*/  MUFU.EX2 R28, R93 ;  /* 0x0000005d001c7308 */ /* 0x000fe20000000800 */
[----:B------:R-:W-:Y:S02]  /*2590*/  FMUL R133, R65, R133 ;  /* 0x0000008541857220 */ /* 0x000fe40000400000 */
[C---:B------:R-:W-:Y:S02]  /*25a0*/  FMUL R134, R69.reuse, R134 ;  /* 0x0000008645867220 */ /* 0x040fe40000400000 */
[----:B------:R-:W-:-:S03]  /*25b0*/  FMUL R135, R69, R135 ;  /* 0x0000008745877220 */ /* 0x000fc60000400000 */
[----:B------:R-:W-:Y:S08]  /*25c0*/  MUFU.EX2 R162, R84 ;  /* 0x0000005400a27308 */ /* 0x000ff00000000800 */
[----:B------:R-:W0:Y:S08]  /*25d0*/  MUFU.EX2 R163, R85 ;  /* 0x0000005500a37308 */ /* 0x000e300000000800 */
[----:B------:R-:W-:Y:S08]  /*25e0*/  MUFU.EX2 R160, R61 ;  /* 0x0000003d00a07308 */ /* 0x000ff00000000800 */
[----:B------:R-:W-:Y:S08]  /*25f0*/  MUFU.EX2 R88, R86 ;  /* 0x0000005600587308 */ /* 0x000ff00000000800 */
[----:B------:R-:W-:Y:S08]  /*2600*/  MUFU.EX2 R93, R87 ;  /* 0x00000057005d7308 */ /* 0x000ff00000000800 */
[----:B------:R-:W-:Y:S08]  /*2610*/  MUFU.EX2 R92, R62 ;  /* 0x0000003e005c7308 */ /* 0x000ff00000000800 */
[----:B------:R-:W1:Y:S01]  /*2620*/  MUFU.EX2 R89, R63 ;  /* 0x0000003f00597308 */ /* 0x000e620000000800 */
[----:B--2---:R-:W-:Y:S01]  /*2630*/  HMMA.16816.F32 R132, R124, R116, R132 ;  /* 0x000000747c84723c */ /* 0x004fe20000001884 */
[----:B------:R-:W-:-:S02]  /*2640*/  FMUL R108, R65, R108 ;  /* 0x0000006c416c7220 */ /* 0x000fc40000400000 */
[----:B------:R-:W-:Y:S02]  /*2650*/  FMUL R109, R65, R109 ;  /* 0x0000006d416d7220 */ /* 0x000fe40000400000 */
[C---:B------:R-:W-:Y:S02]  /*2660*/  FMUL R110, R69.reuse, R110 ;  /* 0x0000006e456e7220 */ /* 0x040fe40000400000 */
[----:B------:R-:W-:Y:S02]  /*2670*/  FMUL R111, R69, R111 ;  /* 0x0000006f456f7220 */ /* 0x000fe40000400000 */
[----:B------:R-:W-:Y:S02]  /*2680*/  FMUL R104, R65, R104 ;  /* 0x0000006841687220 */ /* 0x000fe40000400000 */
[----:B------:R-:W-:Y:S02]  /*2690*/  FMUL R106, R69, R106 ;  /* 0x0000006a456a7220 */ /* 0x000fe40000400000 */
[----:B------:R-:W-:-:S02]  /*26a0*/  FMUL R105, R65, R105 ;  /* 0x0000006941697220 */ /* 0x000fc40000400000 */
[----:B------:R-:W-:Y:S02]  /*26b0*/  FMUL R107, R69, R107 ;  /* 0x0000006b456b7220 */ /* 0x000fe40000400000 */
[----:B------:R-:W-:Y:S02]  /*26c0*/  FMUL R57, R57, 1.4426950216293334961 ;  /* 0x3fb8aa3b39397820 */ /* 0x000fe40000400000 */
[--C-:B------:R-:W-:Y:S02]  /*26d0*/  FFMA R58, R58, c[0x0][0x188], -R44.reuse ;  /* 0x000062003a3a7a23 */ /* 0x100fe4000000082c */
[----:B------:R-:W-:Y:S01]  /*26e0*/  FFMA R60, R59, c[0x0][0x188], -R44 ;  /* 0x000062003b3c7a23 */ /* 0x000fe2000000082c */
[----:B------:R2:W-:Y:S01]  /*26f0*/  MUFU.EX2 R45, R57 ;  /* 0x00000039002d7308 */ /* 0x0005e20000000800 */
[--C-:B------:R-:W-:Y:S01]  /*2700*/  FFMA R80, R80, c[0x0][0x188], -R17.reuse ;  /* 0x0000620050507a23 */ /* 0x100fe20000000811 */
[----:B------:R-:W-:Y:S01]  /*2710*/  HMMA.16816.F32 R108, R124, R120, R108 ;  /* 0x000000787c6c723c */ /* 0x000fe2000000186c */
[--C-:B------:R-:W-:Y:S01]  /*2720*/  FFMA R81, R81, c[0x0][0x188], -R17.reuse ;  /* 0x0000620051517a23 */ /* 0x100fe20000000811 */
[----:B0-----:R-:W-:Y:S01]  /*2730*/  F2FP.PACK_AB R56, R163, R162 ;  /* 0x000000a2a338723e */ /* 0x001fe200000000ff */
[--C-:B------:R-:W-:Y:S01]  /*2740*/  FFMA R96, R96, c[0x0][0x188], -R17.reuse ;  /* 0x0000620060607a23 */ /* 0x100fe20000000811 */
[----:B-1----:R-:W-:Y:S01]  /*2750*/  F2FP.PACK_AB R59, R89, R92 ;  /* 0x0000005c593b723e */ /* 0x002fe200000000ff */
[----:B------:R-:W-:-:S02]  /*2760*/  FFMA R97, R97, c[0x0][0x188], -R17 ;  /* 0x0000620061617a23 */ /* 0x000fc40000000811 */
[----:B------:R-:W-:Y:S01]  /*2770*/  FMUL R117, R58, 1.4426950216293334961 ;  /* 0x3fb8aa3b3a757820 */ /* 0x000fe20000400000 */
[----:B------:R-:W-:Y:S01]  /*2780*/  F2FP.PACK_AB R58, R160, R161 ;  /* 0x000000a1a03a723e */ /* 0x000fe200000000ff */
[----:B------:R-:W-:Y:S01]  /*2790*/  FMUL R112, R60, 1.4426950216293334961 ;  /* 0x3fb8aa3b3c707820 */ /* 0x000fe20000400000 */
[----:B--2---:R-:W-:Y:S01]  /*27a0*/  F2FP.PACK_AB R57, R93, R88 ;  /* 0x000000585d39723e */ /* 0x004fe200000000ff */
[----:B------:R-:W-:Y:S01]  /*27b0*/  HMMA.16816.F32 R104, R124, R128, R104 ;  /* 0x000000807c68723c */ /* 0x000fe20000001868 */
[----:B------:R-:W0:Y:S01]  /*27c0*/  LDSM.16.M88.4 R60, [R10] ;  /* 0x000000000a3c783b */ /* 0x000e220000000200 */
[----:B------:R-:W-:Y:S02]  /*27d0*/  FFMA R84, R83, c[0x0][0x188], -R44 ;  /* 0x0000620053547a23 */ /* 0x000fe4000000082c */
[----:B------:R-:W-:Y:S02]  /*27e0*/  FMUL R80, R80, 1.4426950216293334961 ;  /* 0x3fb8aa3b50507820 */ /* 0x000fe40000400000 */
[----:B------:R-:W-:-:S02]  /*27f0*/  FMUL R81, R81, 1.4426950216293334961 ;  /* 0x3fb8aa3b51517820 */ /* 0x000fc40000400000 */
[----:B------:R-:W-:Y:S02]  /*2800*/  FMUL R96, R96, 1.4426950216293334961 ;  /* 0x3fb8aa3b60607820 */ /* 0x000fe40000400000 */
[----:B------:R-:W-:Y:S02]  /*2810*/  FMUL R97, R97, 1.4426950216293334961 ;  /* 0x3fb8aa3b61617820 */ /* 0x000fe40000400000 */
[--C-:B------:R-:W-:Y:S02]  /*2820*/  FFMA R82, R82, c[0x0][0x188], -R44.reuse ;  /* 0x0000620052527a23 */ /* 0x100fe4000000082c */
[----:B------:R-:W-:Y:S01]  /*2830*/  FFMA R98, R98, c[0x0][0x188], -R44 ;  /* 0x0000620062627a23 */ /* 0x000fe2000000082c */
[----:B------:R-:W-:Y:S01]  /*2840*/  HMMA.16816.F32 R100, R56, R114, R100 ;  /* 0x000000723864723c */ /* 0x000fe20000001864 */
[----:B------:R-:W-:Y:S01]  /*2850*/  FMUL R113, R84, 1.4426950216293334961 ;  /* 0x3fb8aa3b54717820 */ /* 0x000fe20000400000 */
[----:B------:R-:W-:Y:S01]  /*2860*/  MUFU.EX2 R157, R80 ;  /* 0x00000050009d7308 */ /* 0x000fe20000000800 */
[----:B------:R-:W-:Y:S01]  /*2870*/  FMUL R116, R82, 1.4426950216293334961 ;  /* 0x3fb8aa3b52747820 */ /* 0x000fe20000400000 */
[----:B------:R-:W1:Y:S03]  /*2880*/  LDSM.16.M88.4 R84, [R10+0x1000] ;  /* 0x001000000a54783b */ /* 0x000e660000000200 */
[----:B------:R-:W-:-:S02]  /*2890*/  FMUL R114, R98, 1.4426950216293334961 ;  /* 0x3fb8aa3b62727820 */ /* 0x000fc40000400000 */
[----:B------:R-:W-:Y:S01]  /*28a0*/  FFMA R115, R99, c[0x0][0x188], -R44 ;  /* 0x0000620063737a23 */ /* 0x000fe2000000082c */
[----:B------:R2:W3:Y:S01]  /*28b0*/  MUFU.EX2 R156, R81 ;  /* 0x00000051009c7308 */ /* 0x0004e20000000800 */
[----:B------:R-:W-:-:S07]  /*28c0*/  FADD R207, R206, R207 ;  /* 0x000000cfcecf7221 */ /* 0x000fce0000000000 */
[----:B------:R-:W-:Y:S01]  /*28d0*/  MUFU.EX2 R25, R96 ;  /* 0x0000006000197308 */ /* 0x000fe20000000800 */
[----:B--2---:R-:W2:Y:S07]  /*28e0*/  LDSM.16.M88.4 R80, [R10+0x800] ;  /* 0x000800000a50783b */ /* 0x004eae0000000200 */
[----:B------:R4:W-:Y:S01]  /*28f0*/  MUFU.EX2 R26, R97 ;  /* 0x00000061001a7308 */ /* 0x0009e20000000800 */
[----:B------:R-:W-:Y:S01]  /*2900*/  FADD R77, R76, R77 ;  /* 0x0000004d4c4d7221 */ /* 0x000fe20000000000 */
[----:B----4-:R-:W4:Y:S01]  /*2910*/  LDSM.16.M88.4 R96, [R10+0x1800] ;  /* 0x001800000a60783b */ /* 0x010f220000000200 */
[----:B------:R-:W-:Y:S05]  /*2920*/  HMMA.16816.F32 R132, R56, R118, R132 ;  /* 0x000000763884723c */ /* 0x000fea0000001884 */
[----:B------:R-:W-:Y:S01]  /*2930*/  MUFU.EX2 R117, R117 ;  /* 0x0000007500757308 */ /* 0x000fe20000000800 */
[----:B------:R-:W-:-:S02]  /*2940*/  FADD R204, R204, R207 ;  /* 0x000000cfcccc7221 */ /* 0x000fc40000000000 */
[----:B------:R-:W-:-:S05]  /*2950*/  FADD R72, R72, R77 ;  /* 0x0000004d48487221 */ /* 0x000fca0000000000 */
[----:B------:R-:W5:Y:S01]  /*2960*/  MUFU.EX2 R112, R112 ;  /* 0x0000007000707308 */ /* 0x000f620000000800 */
[----:B------:R-:W-:Y:S01]  /*2970*/  FADD R205, R205, R204 ;  /* 0x000000cccdcd7221 */ /* 0x000fe20000000000 */
[----:B------:R-:W-:Y:S06]  /*2980*/  HMMA.16816.F32 R108, R56, R122, R108 ;  /* 0x0000007a386c723c */ /* 0x000fec000000186c */
[----:B------:R-:W-:Y:S01]  /*2990*/  MUFU.EX2 R116, R116 ;  /* 0x0000007400747308 */ /* 0x000fe20000000800 */
[----:B------:R-:W-:-:S07]  /*29a0*/  FADD R73, R73, R72 ;  /* 0x0000004849497221 */ /* 0x000fce0000000000 */
[----:B------:R-:W0:Y:S01]  /*29b0*/  MUFU.EX2 R113, R113 ;  /* 0x0000007100717308 */ /* 0x000e220000000800 */
[----:B------:R-:W-:Y:S01]  /*29c0*/  HMMA.16816.F32 R104, R56, R130, R104 ;  /* 0x000000823868723c */ /* 0x000fe20000001868 */
[----:B------:R-:W-:Y:S02]  /*29d0*/  FADD R162, R162, R205 ;  /* 0x000000cda2a27221 */ /* 0x000fe40000000000 */
[----:B------:R-:W-:Y:S02]  /*29e0*/  FADD R88, R88, R73 ;  /* 0x0000004958587221 */ /* 0x000fe40000000000 */
[----:B------:R-:W-:Y:S02]  /*29f0*/  FADD R162, R163, R162 ;  /* 0x000000a2a3a27221 */ /* 0x000fe40000000000 */
[--C-:B------:R-:W-:Y:S02]  /*2a00*/  FFMA R94, R94, c[0x0][0x188], -R44.reuse ;  /* 0x000062005e5e7a23 */ /* 0x100fe4000000082c */
[----:B------:R-:W-:-:S02]  /*2a10*/  FFMA R95, R95, c[0x0][0x188], -R44 ;  /* 0x000062005f5f7a23 */ /* 0x000fc4000000082c */
[----:B------:R-:W-:Y:S01]  /*2a20*/  FADD R93, R93, R88 ;  /* 0x000000585d5d7221 */ /* 0x000fe20000000000 */
[----:B------:R-:W-:Y:S01]  /*2a30*/  F2FP.PACK_AB R56, R158, R159 ;  /* 0x0000009f9e38723e */ /* 0x000fe200000000ff */
[----:B------:R-:W-:Y:S01]  /*2a40*/  FADD R161, R161, R162 ;  /* 0x000000a2a1a17221 */ /* 0x000fe20000000000 */
[----:B---3--:R-:W-:Y:S02]  /*2a50*/  F2FP.PACK_AB R58, R156, R157 ;  /* 0x0000009d9c3a723e */ /* 0x008fe400000000ff */
[----:B-----5:R-:W-:Y:S02]  /*2a60*/  F2FP.PACK_AB R57, R112, R117 ;  /* 0x000000757039723e */ /* 0x020fe400000000ff */
[----:B0-----:R-:W-:Y:S01]  /*2a70*/  F2FP.PACK_AB R59, R113, R116 ;  /* 0x00000074713b723e */ /* 0x001fe200000000ff */
[----:B------:R-:W-:Y:S02]  /*2a80*/  FMUL R115, R115, 1.4426950216293334961 ;  /* 0x3fb8aa3b73737820 */ /* 0x000fe40000400000 */
[----:B------:R-:W-:-:S02]  /*2a90*/  FMUL R94, R94, 1.4426950216293334961 ;  /* 0x3fb8aa3b5e5e7820 */ /* 0x000fc40000400000 */
[----:B------:R-:W-:Y:S02]  /*2aa0*/  FMUL R95, R95, 1.4426950216293334961 ;  /* 0x3fb8aa3b5f5f7820 */ /* 0x000fe40000400000 */
[----:B------:R-:W-:Y:S02]  /*2ab0*/  FADD R92, R92, R93 ;  /* 0x0000005d5c5c7221 */ /* 0x000fe40000000000 */
[----:B------:R-:W-:Y:S01]  /*2ac0*/  FADD R160, R160, R161 ;  /* 0x000000a1a0a07221 */ /* 0x000fe20000000000 */
[----:B------:R-:W-:Y:S01]  /*2ad0*/  HMMA.16816.F32 R132, R56, R60, R132 ;  /* 0x0000003c3884723c */ /* 0x000fe20000001884 */
[----:B------:R-:W-:Y:S01]  /*2ae0*/  FADD R92, R89, R92 ;  /* 0x0000005c595c7221 */ /* 0x000fe20000000000 */
[----:B------:R-:W-:Y:S01]  /*2af0*/  MUFU.EX2 R114, R114 ;  /* 0x0000007200727308 */ /* 0x000fe20000000800 */
[----:B------:R-:W-:Y:S02]  /*2b00*/  FADD R159, R159, R160 ;  /* 0x000000a09f9f7221 */ /* 0x000fe40000000000 */
[----:B------:R-:W-:-:S05]  /*2b10*/  FADD R117, R117, R92 ;  /* 0x0000005c75757221 */ /* 0x000fca0000000000 */
[----:B------:R-:W0:Y:S01]  /*2b20*/  MUFU.EX2 R115, R115 ;  /* 0x0000007300737308 */ /* 0x000e220000000800 */
[----:B------:R-:W-:Y:S01]  /*2b30*/  FADD R158, R158, R159 ;  /* 0x0000009f9e9e7221 */ /* 0x000fe20000000000 */
[----:B-1----:R-:W-:Y:S06]  /*2b40*/  HMMA.16816.F32 R108, R56, R84, R108 ;  /* 0x00000054386c723c */ /* 0x002fec000000186c */
[----:B------:R-:W-:Y:S01]  /*2b50*/  MUFU.EX2 R94, R94 ;  /* 0x0000005e005e7308 */ /* 0x000fe20000000800 */
[----:B------:R-:W-:-:S07]  /*2b60*/  FADD R117, R112, R117 ;  /* 0x0000007570757221 */ /* 0x000fce0000000000 */
[----:B------:R-:W1:Y:S01]  /*2b70*/  MUFU.EX2 R95, R95 ;  /* 0x0000005f005f7308 */ /* 0x000e620000000800 */
[--C-:B------:R-:W-:Y:S01]  /*2b80*/  FFMA R90, R90, c[0x0][0x188], -R44.reuse ;  /* 0x000062005a5a7a23 */ /* 0x100fe2000000082c */
[----:B--2---:R-:W-:Y:S01]  /*2b90*/  HMMA.16816.F32 R100, R56, R80, R100 ;  /* 0x000000503864723c */ /* 0x004fe20000001864 */
[----:B------:R-:W-:Y:S02]  /*2ba0*/  FFMA R91, R91, c[0x0][0x188], -R44 ;  /* 0x000062005b5b7a23 */ /* 0x000fe4000000082c */
[----:B------:R-:W-:Y:S02]  /*2bb0*/  FADD R157, R157, R158 ;  /* 0x0000009e9d9d7221 */ /* 0x000fe40000000000 */
[----:B------:R-:W-:-:S03]  /*2bc0*/  FFMA R60, R55, c[0x0][0x188], -R44 ;  /* 0x00006200373c7a23 */ /* 0x000fc6000000082c */
[----:B----4-:R-:W-:Y:S01]  /*2bd0*/  HMMA.16816.F32 R104, R56, R96, R104 ;  /* 0x000000603868723c */ /* 0x010fe20000001868 */
[----:B------:R-:W-:Y:S01]  /*2be0*/  FADD R116, R116, R117 ;  /* 0x0000007574747221 */ /* 0x000fe20000000000 */
[----:B------:R-:W-:Y:S01]  /*2bf0*/  MUFU.EX2 R29, R29 ;  /* 0x0000001d001d7308 */ /* 0x000fe20000000800 */
[----:B------:R-:W-:Y:S01]  /*2c00*/  FMUL R90, R90, 1.4426950216293334961 ;  /* 0x3fb8aa3b5a5a7820 */ /* 0x000fe20000400000 */
[----:B------:R-:W-:Y:S01]  /*2c10*/  F2FP.PACK_AB R72, R26, R25 ;  /* 0x000000191a48723e */ /* 0x000fe200000000ff */
[----:B------:R-:W-:Y:S01]  /*2c20*/  FMUL R55, R91, 1.4426950216293334961 ;  /* 0x3fb8aa3b5b377820 */ /* 0x000fe20000400000 */
[----:B0-----:R-:W-:Y:S01]  /*2c30*/  F2FP.PACK_AB R73, R115, R114 ;  /* 0x000000727349723e */ /* 0x001fe200000000ff */
[----:B------:R-:W-:Y:S01]  /*2c40*/  FADD R156, R156, R157 ;  /* 0x0000009d9c9c7221 */ /* 0x000fe20000000000 */
[----:B------:R-:W0:Y:S01]  /*2c50*/  LDSM.16.M88.4 R56, [R19+0x80] ;  /* 0x000080001338783b */ /* 0x000e220000000200 */
[----:B------:R-:W-:Y:S01]  /*2c60*/  FADD R113, R113, R116 ;  /* 0x0000007471717221 */ /* 0x000fe20000000000 */
[----:B------:R-:W2:Y:S01]  /*2c70*/  MUFU.EX2 R30, R30 ;  /* 0x0000001e001e7308 */ /* 0x000ea20000000800 */
[----:B------:R-:W-:-:S02]  /*2c80*/  FFMA R54, R54, c[0x0][0x188], -R44 ;  /* 0x0000620036367a23 */ /* 0x000fc4000000082c */
[--C-:B------:R-:W-:Y:S01]  /*2c90*/  FFMA R61, R74, c[0x0][0x188], -R44.reuse ;  /* 0x000062004a3d7a23 */ /* 0x100fe2000000082c */
[----:B------:R-:W-:Y:S01]  /*2ca0*/  F2FP.PACK_AB R74, R28, R27 ;  /* 0x0000001b1c4a723e */ /* 0x000fe200000000ff */
[----:B------:R-:W-:Y:S01]  /*2cb0*/  FFMA R76, R75, c[0x0][0x188], -R44 ;  /* 0x000062004b4c7a23 */ /* 0x000fe2000000082c */
[----:B-1----:R-:W-:Y:S01]  /*2cc0*/  F2FP.PACK_AB R75, R95, R94 ;  /* 0x0000005e5f4b723e */ /* 0x002fe200000000ff */
[----:B------:R-:W-:Y:S01]  /*2cd0*/  FADD R25, R25, R156 ;  /* 0x0000009c19197221 */ /* 0x000fe20000000000 */
[----:B------:R-:W-:Y:S01]  /*2ce0*/  MUFU.EX2 R90, R90 ;  /* 0x0000005a005a7308 */ /* 0x000fe20000000800 */
[----:B------:R-:W-:Y:S02]  /*2cf0*/  FADD R114, R114, R113 ;  /* 0x0000007172727221 */ /* 0x000fe40000000000 */
[----:B------:R-:W-:Y:S02]  /*2d00*/  FMUL R54, R54, 1.4426950216293334961 ;  /* 0x3fb8aa3b36367820 */ /* 0x000fe40000400000 */
[----:B------:R-:W-:-:S03]  /*2d10*/  FMUL R85, R60, 1.4426950216293334961 ;  /* 0x3fb8aa3b3c557820 */ /* 0x000fc60000400000 */
[----:B------:R-:W1:Y:S01]  /*2d20*/  MUFU.EX2 R55, R55 ;  /* 0x0000003700377308 */ /* 0x000e620000000800 */
[----:B------:R-:W-:Y:S01]  /*2d30*/  FADD R26, R26, R25 ;  /* 0x000000191a1a7221 */ /* 0x000fe20000000000 */
[----:B------:R-:W-:Y:S01]  /*2d40*/  HMMA.16816.F32 R132, R72, R62, R132 ;  /* 0x0000003e4884723c */ /* 0x000fe20000001884 */
[----:B------:R-:W-:Y:S02]  /*2d50*/  FADD R115, R115, R114 ;  /* 0x0000007273737221 */ /* 0x000fe40000000000 */
[----:B------:R-:W-:Y:S02]  /*2d60*/  FMUL R84, R61, 1.4426950216293334961 ;  /* 0x3fb8aa3b3d547820 */ /* 0x000fe40000400000 */
[----:B------:R-:W3:Y:S01]  /*2d70*/  LDSM.16.M88.4 R60, [R19+0x880] ;  /* 0x00088000133c783b */ /* 0x000ee20000000200 */
[----:B------:R-:W-:Y:S01]  /*2d80*/  MUFU.EX2 R31, R31 ;  /* 0x0000001f001f7308 */ /* 0x000fe20000000800 */
[----:B------:R-:W-:Y:S02]  /*2d90*/  FADD R27, R27, R26 ;  /* 0x0000001a1b1b7221 */ /* 0x000fe40000000000 */
[----:B------:R-:W-:-:S05]  /*2da0*/  FADD R94, R94, R115 ;  /* 0x000000735e5e7221 */ /* 0x000fca0000000000 */
[----:B------:R-:W4:Y:S01]  /*2db0*/  MUFU.EX2 R32, R32 ;  /* 0x0000002000207308 */ /* 0x000f220000000800 */
[----:B------:R-:W-:Y:S01]  /*2dc0*/  FADD R28, R28, R27 ;  /* 0x0000001b1c1c7221 */ /* 0x000fe20000000000 */
[----:B------:R-:W-:Y:S01]  /*2dd0*/  HMMA.16816.F32 R108, R72, R86, R108 ;  /* 0x00000056486c723c */ /* 0x000fe2000000186c */
[----:B------:R-:W-:-:S05]  /*2de0*/  FADD R95, R95, R94 ;  /* 0x0000005e5f5f7221 */ /* 0x000fca0000000000 */
[----:B------:R-:W-:Y:S01]  /*2df0*/  MUFU.EX2 R54, R54 ;  /* 0x0000003600367308 */ /* 0x000fe20000000800 */
[--C-:B------:R-:W-:Y:S01]  /*2e00*/  FFMA R78, R78, c[0x0][0x188], -R44.reuse ;  /* 0x000062004e4e7a23 */ /* 0x100fe2000000082c */
[C---:B------:R-:W-:Y:S06]  /*2e10*/  HMMA.16816.F32 R100, R72.reuse, R82, R100 ;  /* 0x000000524864723c */ /* 0x040fec0000001864 */
[----:B------:R-:W5:Y:S01]  /*2e20*/  MUFU.EX2 R85, R85 ;  /* 0x0000005500557308 */ /* 0x000f620000000800 */
[----:B------:R-:W-:Y:S01]  /*2e30*/  FFMA R86, R79, c[0x0][0x188], -R44 ;  /* 0x000062004f567a23 */ /* 0x000fe2000000082c */
[----:B------:R-:W-:Y:S01]  /*2e40*/  HMMA.16816.F32 R104, R72, R98, R104 ;  /* 0x000000624868723c */ /* 0x000fe20000001868 */
[----:B------:R-:W-:Y:S01]  /*2e50*/  FMUL R88, R76, 1.4426950216293334961 ;  /* 0x3fb8aa3b4c587820 */ /* 0x000fe20000400000 */
[----:B------:R-:W-:Y:S01]  /*2e60*/  LDSM.16.M88.4 R80, [R19+0x1080] ;  /* 0x001080001350783b */ /* 0x000fe20000000200 */
[----:B------:R-:W-:-:S03]  /*2e70*/  FMUL R87, R78, 1.4426950216293334961 ;  /* 0x3fb8aa3b4e577820 */ /* 0x000fc60000400000 */
[----:B------:R-:W0:Y:S01]  /*2e80*/  MUFU.EX2 R33, R33 ;  /* 0x0000002100217308 */ /* 0x000e220000000800 */
[----:B--2---:R-:W-:Y:S01]  /*2e90*/  F2FP.PACK_AB R72, R30, R29 ;  /* 0x0000001d1e48723e */ /* 0x004fe200000000ff */
[----:B------:R-:W-:Y:S01]  /*2ea0*/  FADD R29, R29, R28 ;  /* 0x0000001c1d1d7221 */ /* 0x000fe20000000000 */
[C---:B-1----:R-:W-:Y:S01]  /*2eb0*/  F2FP.PACK_AB R73, R55.reuse, R90 ;  /* 0x0000005a3749723e */ /* 0x042fe200000000ff */
[----:B------:R-:W-:Y:S01]  /*2ec0*/  FADD R90, R90, R95 ;  /* 0x0000005f5a5a7221 */ /* 0x000fe20000000000 */
[----:B------:R-:W1:Y:S01]  /*2ed0*/  LDSM.16.M88.4 R76, [R19+0x1880] ;  /* 0x00188000134c783b */ /* 0x000e620000000200 */
[----:B------:R-:W-:Y:S02]  /*2ee0*/  FMUL R86, R86, 1.4426950216293334961 ;  /* 0x3fb8aa3b56567820 */ /* 0x000fe40000400000 */
[----:B------:R-:W2:Y:S01]  /*2ef0*/  MUFU.EX2 R84, R84 ;  /* 0x0000005400547308 */ /* 0x000ea20000000800 */
[----:B------:R-:W-:Y:S02]  /*2f00*/  FADD R30, R30, R29 ;  /* 0x0000001d1e1e7221 */ /* 0x000fe40000000000 */
[----:B------:R-:W-:Y:S01]  /*2f10*/  FADD R55, R55, R90 ;  /* 0x0000005a37377221 */ /* 0x000fe20000000000 */
[----:B----4-:R-:W-:-:S04]  /*2f20*/  F2FP.PACK_AB R74, R32, R31 ;  /* 0x0000001f204a723e */ /* 0x010fc800000000ff */
[----:B------:R-:W4:Y:S01]  /*2f30*/  MUFU.EX2 R34, R34 ;  /* 0x0000002200227308 */ /* 0x000f220000000800 */
[----:B------:R-:W-:Y:S01]  /*2f40*/  FFMA R70, R70, c[0x0][0x188], -R44 ;  /* 0x0000620046467a23 */ /* 0x000fe2000000082c */
[----:B-----5:R-:W-:Y:S01]  /*2f50*/  F2FP.PACK_AB R75, R85, R54 ;  /* 0x00000036554b723e */ /* 0x020fe200000000ff */
[----:B------:R-:W-:-:S05]  /*2f60*/  FADD R31, R31, R30 ;  /* 0x0000001e1f1f7221 */ /* 0x000fca0000000000 */
[----:B------:R-:W5:Y:S01]  /*2f70*/  MUFU.EX2 R89, R88 ;  /* 0x0000005800597308 */ /* 0x000f620000000800 */
[----:B------:R-:W-:Y:S02]  /*2f80*/  FADD R54, R54, R55 ;  /* 0x0000003736367221 */ /* 0x000fe40000000000 */
[----:B------:R-:W-:-:S05]  /*2f90*/  FMUL R25, R70, 1.4426950216293334961 ;  /* 0x3fb8aa3b46197820 */ /* 0x000fca0000400000 */
[----:B------:R-:W-:Y:S01]  /*2fa0*/  MUFU.EX2 R35, R35 ;  /* 0x0000002300237308 */ /* 0x000fe20000000800 */
[----:B------:R-:W-:-:S07]  /*2fb0*/  FADD R32, R32, R31 ;  /* 0x0000001f20207221 */ /* 0x000fce0000000000 */
[----:B------:R-:W0:Y:S01]  /*2fc0*/  MUFU.EX2 R36, R36 ;  /* 0x0000002400247308 */ /* 0x000e220000000800 */
[----:B------:R-:W-:Y:S02]  /*2fd0*/  FFMA R71, R71, c[0x0][0x188], -R44 ;  /* 0x0000620047477a23 */ /* 0x000fe4000000082c */
[----:B------:R-:W-:-:S05]  /*2fe0*/  FADD R85, R85, R54 ;  /* 0x0000003655557221 */ /* 0x000fca0000000000 */
[----:B------:R-:W-:Y:S01]  /*2ff0*/  MUFU.EX2 R87, R87 ;  /* 0x0000005700577308 */ /* 0x000fe20000000800 */
[----:B------:R-:W-:-:S07]  /*3000*/  FFMA R66, R66, c[0x0][0x188], -R44 ;  /* 0x0000620042427a23 */ /* 0x000fce000000082c */
[----:B------:R-:W1:Y:S01]  /*3010*/  MUFU.EX2 R86, R86 ;  /* 0x0000005600567308 */ /* 0x000e620000000800 */
[----:B0-----:R-:W-:Y:S02]  /*3020*/  FADD R27, R33, R32 ;  /* 0x00000020211b7221 */ /* 0x001fe40000000000 */
[----:B------:R-:W-:Y:S02]  /*3030*/  FMUL R71, R71, 1.4426950216293334961 ;  /* 0x3fb8aa3b47477820 */ /* 0x000fe40000400000 */
[----:B--2---:R-:W-:-:S03]  /*3040*/  FADD R32, R84, R85 ;  /* 0x0000005554207221 */ /* 0x004fc60000000000 */
[----:B------:R-:W0:Y:S01]  /*3050*/  MUFU.EX2 R37, R37 ;  /* 0x0000002500257308 */ /* 0x000e220000000800 */
[----:B------:R-:W-:Y:S01]  /*3060*/  FFMA R67, R67, c[0x0][0x188], -R44 ;  /* 0x0000620043437a23 */ /* 0x000fe2000000082c */
[----:B----4-:R-:W-:Y:S01]  /*3070*/  F2FP.PACK_AB R28, R34, R33 ;  /* 0x00000021221c723e */ /* 0x010fe200000000ff */
[----:B------:R-:W-:Y:S02]  /*3080*/  FMUL R66, R66, 1.4426950216293334961 ;  /* 0x3fb8aa3b42427820 */ /* 0x000fe40000400000 */
[----:B------:R-:W-:-:S03]  /*3090*/  FADD R34, R34, R27 ;  /* 0x0000001b22227221 */ /* 0x000fc60000000000 */
[----:B------:R-:W2:Y:S01]  /*30a0*/  MUFU.EX2 R25, R25 ;  /* 0x0000001900197308 */ /* 0x000ea20000000800 */
[----:B-----5:R-:W-:Y:S01]  /*30b0*/  FADD R32, R89, R32 ;  /* 0x0000002059207221 */ /* 0x020fe20000000000 */
[----:B------:R-:W-:Y:S01]  /*30c0*/  F2FP.PACK_AB R30, R36, R35 ;  /* 0x00000023241e723e */ /* 0x000fe200000000ff */
[----:B------:R-:W-:Y:S01]  /*30d0*/  FMUL R67, R67, 1.4426950216293334961 ;  /* 0x3fb8aa3b43437820 */ /* 0x000fe20000400000 */
[----:B-1----:R-:W-:Y:S01]  /*30e0*/  F2FP.PACK_AB R31, R86, R87 ;  /* 0x00000057561f723e */ /* 0x002fe200000000ff */
[----:B------:R-:W-:-:S03]  /*30f0*/  FFMA R46, R46, c[0x0][0x188], -R44 ;  /* 0x000062002e2e7a23 */ /* 0x000fc6000000082c */
[----:B------:R-:W1:Y:S01]  /*3100*/  MUFU.EX2 R52, R52 ;  /* 0x0000003400347308 */ /* 0x000e620000000800 */
[----:B------:R-:W-:Y:S02]  /*3110*/  FADD R35, R35, R34 ;  /* 0x0000002223237221 */ /* 0x000fe40000000000 */
[----:B------:R-:W-:-:S05]  /*3120*/  FADD R87, R87, R32 ;  /* 0x0000002057577221 */ /* 0x000fca0000000000 */
[----:B------:R-:W4:Y:S01]  /*3130*/  MUFU.EX2 R26, R71 ;  /* 0x00000047001a7308 */ /* 0x000f220000000800 */
[----:B------:R-:W-:Y:S02]  /*3140*/  FMUL R46, R46, 1.4426950216293334961 ;  /* 0x3fb8aa3b2e2e7820 */ /* 0x000fe40000400000 */
[----:B------:R-:W-:-:S05]  /*3150*/  FFMA R47, R47, c[0x0][0x188], -R44 ;  /* 0x000062002f2f7a23 */ /* 0x000fca000000082c */
[----:B------:R-:W5:Y:S01]  /*3160*/  MUFU.EX2 R53, R53 ;  /* 0x0000003500357308 */ /* 0x000f620000000800 */
[----:B------:R-:W-:Y:S02]  /*3170*/  FADD R36, R36, R35 ;  /* 0x0000002324247221 */ /* 0x000fe40000000000 */
[----:B------:R-:W-:-:S05]  /*3180*/  FADD R86, R86, R87 ;  /* 0x0000005756567221 */ /* 0x000fca0000000000 */
[----:B------:R-:W1:Y:S01]  /*3190*/  MUFU.EX2 R66, R66 ;  /* 0x0000004200427308 */ /* 0x000e620000000800 */
[----:B------:R-:W-:Y:S01]  /*31a0*/  FFMA R48, R48, c[0x0][0x188], -R17 ;  /* 0x0000620030307a23 */ /* 0x000fe20000000811 */
[----:B------:R-:W-:Y:S01]  /*31b0*/  HMMA.16816.F32 R132, R72, R56, R132 ;  /* 0x000000384884723c */ /* 0x000fe20000001884 */
[----:B------:R-:W-:Y:S02]  /*31c0*/  FMUL R47, R47, 1.4426950216293334961 ;  /* 0x3fb8aa3b2f2f7820 */ /* 0x000fe40000400000 */
[----:B------:R-:W-:-:S03]  /*31d0*/  FFMA R50, R50, c[0x0][0x188], -R44 ;  /* 0x0000620032327a23 */ /* 0x000fc6000000082c */
[----:B------:R-:W1:Y:S01]  /*31e0*/  MUFU.EX2 R64, R64 ;  /* 0x0000004000407308 */ /* 0x000e620000000800 */
[----:B0-----:R-:W-:Y:S01]  /*31f0*/  FADD R27, R37, R36 ;  /* 0x00000024251b7221 */ /* 0x001fe20000000000 */
[----:B---3--:R-:W-:Y:S01]  /*3200*/  HMMA.16816.F32 R100, R72, R60, R100 ;  /* 0x0000003c4864723c */ /* 0x008fe20000001864 */
[----:B--2---:R-:W-:-:S05]  /*3210*/  FADD R33, R25, R86 ;  /* 0x0000005619217221 */ /* 0x004fca0000000000 */
[----:B------:R-:W0:Y:S01]  /*3220*/  MUFU.EX2 R67, R67 ;  /* 0x0000004300437308 */ /* 0x000e220000000800 */
[----:B------:R-:W-:Y:S02]  /*3230*/  FMUL R48, R48, 1.4426950216293334961 ;  /* 0x3fb8aa3b30307820 */ /* 0x000fe40000400000 */
[----:B------:R-:W-:Y:S02]  /*3240*/  FFMA R49, R49, c[0x0][0x188], -R17 ;  /* 0x0000620031317a23 */ /* 0x000fe40000000811 */
[----:B------:R-:W-:-:S03]  /*3250*/  FFMA R51, R51, c[0x0][0x188], -R44 ;  /* 0x0000620033337a23 */ /* 0x000fc6000000082c */
[----:B------:R-:W2:Y:S01]  /*3260*/  MUFU.EX2 R46, R46 ;  /* 0x0000002e002e7308 */ /* 0x000ea20000000800 */
[----:B------:R-:W-:Y:S02]  /*3270*/  FMUL R50, R50, 1.4426950216293334961 ;  /* 0x3fb8aa3b32327820 */ /* 0x000fe40000400000 */
[----:B-1----:R-:W-:Y:S02]  /*3280*/  FADD R32, R52, R27 ;  /* 0x0000001b34207221 */ /* 0x002fe40000000000 */
[----:B----4-:R-:W-:-:S03]  /*3290*/  FADD R33, R26, R33 ;  /* 0x000000211a217221 */ /* 0x010fc60000000000 */
[----:B------:R-:W1:Y:S01]  /*32a0*/  MUFU.EX2 R47, R47 ;  /* 0x0000002f002f7308 */ /* 0x000e620000000800 */
[----:B------:R-:W-:Y:S02]  /*32b0*/  FMUL R49, R49, 1.4426950216293334961 ;  /* 0x3fb8aa3b31317820 */ /* 0x000fe40000400000 */
[----:B------:R-:W-:Y:S02]  /*32c0*/  FMUL R51, R51, 1.4426950216293334961 ;  /* 0x3fb8aa3b33337820 */ /* 0x000fe40000400000 */
[----:B-----5:R-:W-:Y:S02]  /*32d0*/  FADD R27, R53, R32 ;  /* 0x00000020351b7221 */ /* 0x020fe40000000000 */
[----:B------:R-:W-:Y:S01]  /*32e0*/  FADD R54, R66, R33 ;  /* 0x0000002142367221 */ /* 0x000fe20000000000 */
[----:B------:R-:W3:Y:S01]  /*32f0*/  MUFU.EX2 R48, R48 ;  /* 0x0000003000307308 */ /* 0x000ee20000000800 */
[----:B------:R-:W-:Y:S01]  /*3300*/  FADD R36, R64, R27 ;  /* 0x0000001b40247221 */ /* 0x000fe20000000000 */
[----:B------:R-:W-:Y:S01]  /*3310*/  HMMA.16816.F32 R104, R72, R76, R104 ;  /* 0x0000004c4868723c */ /* 0x000fe20000001868 */
[----:B0-----:R-:W-:Y:S01]  /*3320*/  FADD R27, R67, R54 ;  /* 0x00000036431b7221 */ /* 0x001fe20000000000 */
[----:B------:R-:W-:-:S04]  /*3330*/  F2FP.PACK_AB R29, R89, R84 ;  /* 0x00000054591d723e */ /* 0x000fc800000000ff */
[----:B------:R-:W0:Y:S01]  /*3340*/  MUFU.EX2 R50, R50 ;  /* 0x0000003200327308 */ /* 0x000e220000000800 */
[----:B------:R-:W-:Y:S01]  /*3350*/  FADD R55, R45, R36 ;  /* 0x000000242d377221 */ /* 0x000fe20000000000 */
[----:B------:R-:W-:Y:S01]  /*3360*/  HMMA.16816.F32 R108, R72, R80, R108 ;  /* 0x00000050486c723c */ /* 0x000fe2000000186c */
[----:B--2---:R-:W-:Y:S01]  /*3370*/  FADD R36, R46, R27 ;  /* 0x0000001b2e247221 */ /* 0x004fe20000000000 */
[----:B------:R-:W-:Y:S04]  /*3380*/  LDSM.16.M88.4 R32, [R10+0x1880] ;  /* 0x001880000a20783b */ /* 0x000fe80000000200 */
[----:B------:R-:W2:Y:S08]  /*3390*/  MUFU.EX2 R49, R49 ;  /* 0x0000003100317308 */ /* 0x000eb00000000800 */
[----:B------:R-:W4:Y:S01]  /*33a0*/  MUFU.EX2 R51, R51 ;  /* 0x0000003300337308 */ /* 0x000f220000000800 */
[----:B------:R-:W-:Y:S01]  /*33b0*/  FADD R55, R68, R55 ;  /* 0x0000003744377221 */ /* 0x000fe20000000000 */
[----:B------:R-:W-:Y:S01]  /*33c0*/  HMMA.16816.F32 R132, R28, R58, R132 ;  /* 0x0000003a1c84723c */ /* 0x000fe20000001884 */
[----:B-1----:R-:W-:Y:S01]  /*33d0*/  FADD R27, R47, R36 ;  /* 0x000000242f1b7221 */ /* 0x002fe20000000000 */
[----:B------:R-:W-:Y:S01]  /*33e0*/  LDSM.16.M88.4 R72, [R10+0x80] ;  /* 0x000080000a48783b */ /* 0x000fe20000000200 */
[----:B---3--:R-:W-:-:S02]  /*33f0*/  FADD R36, R48, R55 ;  /* 0x0000003730247221 */ /* 0x008fc40000000000 */
[----:B0-----:R-:W-:Y:S01]  /*3400*/  FADD R54, R50, R27 ;  /* 0x0000001b32367221 */ /* 0x001fe20000000000 */
[----:B------:R-:W-:Y:S02]  /*3410*/  LDSM.16.M88.4 R56, [R10+0x1080] ;  /* 0x001080000a38783b */ /* 0x000fe40000000200 */
[----:B------:R-:W-:Y:S02]  /*3420*/  HMMA.16816.F32 R60, R28, R62, R100 ;  /* 0x0000003e1c3c723c */ /* 0x000fe40000001864 */
[----:B------:R-:W-:Y:S01]  /*3430*/  LDSM.16.M88.4 R100, [R10+0x880] ;  /* 0x000880000a64783b */ /* 0x000fe20000000200 */
[----:B--2---:R-:W-:Y:S02]  /*3440*/  FADD R36, R49, R36 ;  /* 0x0000002431247221 */ /* 0x004fe40000000000 */
[----:B----4-:R-:W-:-:S03]  /*3450*/  FADD R54, R51, R54 ;  /* 0x0000003633367221 */ /* 0x010fc60000000000 */
[----:B------:R-:W0:Y:S04]  /*3460*/  SHFL.BFLY PT, R27, R36, 0x2, 0x1f ;  /* 0x0c401f00241b7f89 */ /* 0x000e2800000e0000 */
[----:B------:R-:W1:Y:S01]  /*3470*/  SHFL.BFLY PT, R55, R54, 0x2, 0x1f ;  /* 0x0c401f0036377f89 */ /* 0x000e6200000e0000 */
[C---:B------:R-:W-:Y:S08]  /*3480*/  HMMA.16816.F32 R104, R28.reuse, R78, R104 ;  /* 0x0000004e1c68723c */ /* 0x040ff00000001868 */
[----:B------:R-:W-:Y:S07]  /*3490*/  HMMA.16816.F32 R108, R28, R82, R108 ;  /* 0x000000521c6c723c */ /* 0x000fee000000186c */
[----:B------:R-:W-:-:S02]  /*34a0*/  F2FP.PACK_AB R28, R52, R37 ;  /* 0x00000025341c723e */ /* 0x000fc400000000ff */
[----:B------:R-:W-:Y:S02]  /*34b0*/  F2FP.PACK_AB R29, R26, R25 ;  /* 0x000000191a1d723e */ /* 0x000fe400000000ff */
[----:B------:R-:W-:Y:S02]  /*34c0*/  F2FP.PACK_AB R30, R64, R53 ;  /* 0x00000035401e723e */ /* 0x000fe400000000ff */
[----:B------:R-:W-:Y:S01]  /*34d0*/  F2FP.PACK_AB R31, R67, R66 ;  /* 0x00000042431f723e */ /* 0x000fe200000000ff */
[----:B0-----:R-:W-:Y:S02]  /*34e0*/  FADD R27, R36, R27 ;  /* 0x0000001b241b7221 */ /* 0x001fe40000000000 */
[----:B-1----:R-:W-:-:S03]  /*34f0*/  FADD R55, R54, R55 ;  /* 0x0000003736377221 */ /* 0x002fc60000000000 */
[----:B------:R-:W0:Y:S01]  /*3500*/  SHFL.BFLY PT, R26, R27, 0x1, 0x1f ;  /* 0x0c201f001b1a7f89 */ /* 0x000e2200000e0000 */
[C---:B------:R-:W-:Y:S03]  /*3510*/  HMMA.16816.F32 R104, R28.reuse, R32, R104 ;  /* 0x000000201c68723c */ /* 0x040fe60000001868 */
[----:B------:R-:W1:Y:S05]  /*3520*/  SHFL.BFLY PT, R32, R55, 0x1, 0x1f ;  /* 0x0c201f0037207f89 */ /* 0x000e6a00000e0000 */
[C---:B------:R-:W-:Y:S08]  /*3530*/  HMMA.16816.F32 R132, R28.reuse, R72, R132 ;  /* 0x000000481c84723c */ /* 0x040ff00000001884 */
[C---:B------:R-:W-:Y:S08]  /*3540*/  HMMA.16816.F32 R60, R28.reuse, R100, R60 ;  /* 0x000000641c3c723c */ /* 0x040ff0000000183c */
[----:B------:R-:W-:Y:S01]  /*3550*/  HMMA.16816.F32 R108, R28, R56, R108 ;  /* 0x000000381c6c723c */ /* 0x000fe2000000186c */
[----:B------:R-:W-:-:S04]  /*3560*/  IADD3 R11, R11, 0x80, RZ ;  /* 0x000000800b0b7810 */ /* 0x000fc80007ffe0ff */
[----:B------:R-:W-:Y:S02]  /*3570*/  ISETP.GE.AND P0, PT, R11, c[0x0][0x1d0], PT ;  /* 0x000074000b007a0c */ /* 0x000fe40003f06270 */
[----:B------:R-:W-:Y:S02]  /*3580*/  F2FP.PACK_AB R28, R68, R45 ;  /* 0x0000002d441c723e */ /* 0x000fe400000000ff */
[----:B------:R-:W-:Y:S02]  /*3590*/  F2FP.PACK_AB R29, R47, R46 ;  /* 0x0000002e2f1d723e */ /* 0x000fe400000000ff */
[----:B------:R-:W-:Y:S02]  /*35a0*/  F2FP.PACK_AB R30, R49, R48 ;  /* 0x00000030311e723e */ /* 0x000fe400000000ff */
[----:B------:R-:W-:Y:S01]  /*35b0*/  F2FP.PACK_AB R31, R51, R50 ;  /* 0x00000032331f723e */ /* 0x000fe200000000ff */
[----:B0-----:R-:W-:Y:S01]  /*35c0*/  FADD R26, R27, R26 ;  /* 0x0000001a1b1a7221 */ /* 0x001fe20000000000 */
[----:B------:R-:W-:Y:S01]  /*35d0*/  MOV R25, 0x80 ;  /* 0x0000008000197802 */ /* 0x000fe20000000f00 */
[----:B-1----:R-:W-:Y:S01]  /*35e0*/  FADD R32, R55, R32 ;  /* 0x0000002037207221 */ /* 0x002fe20000000000 */
[----:B------:R-:W-:-:S03]  /*35f0*/  MOV R168, R17 ;  /* 0x0000001100a87202 */ /* 0x000fc60000000f00 */
[----:B------:R-:W-:Y:S01]  /*3600*/  HMMA.16816.F32 R132, R28, R74, R132 ;  /* 0x0000004a1c84723c */ /* 0x000fe20000001884 */
[C---:B------:R-:W-:Y:S01]  /*3610*/  IMAD R9, R25.reuse, c[0x0][0x1b4], R9 ;  /* 0x00006d0019097a24 */ /* 0x040fe200078e0209 */
[----:B------:R-:W-:Y:S01]  /*3620*/  MOV R169, R44 ;  /* 0x0000002c00a97202 */ /* 0x000fe20000000f00 */
[----:B------:R-:W-:Y:S02]  /*3630*/  IMAD R18, R25, c[0x0][0x1a4], R18 ;  /* 0x0000690019127a24 */ /* 0x000fe400078e0212 */
[----:B------:R-:W-:-:S03]  /*3640*/  FFMA R12, R65, R12, R26 ;  /* 0x0000000c410c7223 */ /* 0x000fc6000000001a */
[----:B------:R-:W-:Y:S01]  /*3650*/  HMMA.16816.F32 R100, R28, R102, R60 ;  /* 0x000000661c64723c */ /* 0x000fe2000000183c */
[----:B------:R-:W-:-:S07]  /*3660*/  FFMA R24, R69, R24, R32 ;  /* 0x0000001845187223 */ /* 0x000fce0000000020 */
[C---:B------:R-:W-:Y:S08]  /*3670*/  HMMA.16816.F32 R108, R28.reuse, R58, R108 ;  /* 0x0000003a1c6c723c */ /* 0x040ff0000000186c */
[----:B------:R-:W-:Y:S01]  /*3680*/  HMMA.16816.F32 R104, R28, R34, R104 ;  /* 0x000000221c68723c */ /* 0x000fe20000001868 */
[----:B------:R-:W-:Y:S01]  /*3690*/  @P0 CALL.REL.NOINC `(.L_x_1) ;  /* 0x0000001000000944 */ /* 0x000fe20003c00000 */
[----:B------:R-:W-:Y:S06]  /*36a0*/  BRA `(.L_x_2) ;  /* 0xffffd6b000007947 */ /* 0x000fec000383ffff */
.L_x_1:
[----:B------:R-:W-:-:S09]  /*36b0*/  NOP ;  /* 0x0000000000007918 */ /* 0x000fd20000000000 */
[----:B------:R-:W-:-:S07]  /*36c0*/  MOV R16, R17 ;  /* 0x0000001100107202 */ /* 0x000fce0000000f00 */
.L_x_0:
[----:B------:R-:W-:Y:S01]  /*36d0*/  MOV R15, R12 ;  /* 0x0000000c000f7202 */ /* 0x000fe20000000f00 */
[----:B------:R-:W-:Y:S01]  /*36e0*/  IMAD R23, R2, c[0x0][0x1c0], RZ ;  /* 0x0000700002177a24 */ /* 0x000fe200078e02ff */
[----:B------:R-:W-:Y:S01]  /*36f0*/  SHF.R.U32.HI R8, RZ, 0x1, R6 ;  /* 0x00000001ff087819 */ /* 0x000fe20000011606 */
[----:B------:R-:W-:Y:S01]  /*3700*/  IMAD R25, R3, c[0x0][0x1c4], RZ ;  /* 0x0000710003197a24 */ /* 0x000fe200078e02ff */
[----:B------:R-:W-:Y:S01]  /*3710*/  FSETP.GT.AND P6, PT, |R15|, 8.50705917302346158658e+37, PT ;  /* 0x7e8000000f00780b */ /* 0x000fe20003fc4200 */
[----:B------:R-:W-:Y:S01]  /*3720*/  BAR.SYNC.DEFER_BLOCKING 0x0 ;  /* 0x0000000000007b1d */ /* 0x000fe20000010000 */
[----:B------:R-:W-:-:S02]  /*3730*/  SHF.L.U32 R6, R0, 0x7, RZ ;  /* 0x0000000700067819 */ /* 0x000fc400000006ff */
[C---:B------:R-:W-:Y:S02]  /*3740*/  FSETP.GEU.AND P5, PT, |R15|.reuse, 1.175494350822287508e-38, PT ;  /* 0x008000000f00780b */ /* 0x040fe40003fae200 */
[----:B------:R-:W-:Y:S01]  /*3750*/  LOP3.LUT R11, R6, 0x600, RZ, 0xc0, !PT ;  /* 0x00000600060b7812 */ /* 0x000fe200078ec0ff */
[C---:B------:R-:W-:Y:S01]  /*3760*/  FMUL R6, R15.reuse, 8388608 ;  /* 0x4b0000000f067820 */ /* 0x040fe20000400000 */
[C---:B------:R-:W-:Y:S02]  /*3770*/  FSETP.GEU.AND P1, PT, R15.reuse, 1.175494350822287508e-38, PT ;  /* 0x008000000f00780b */ /* 0x040fe40003f2e000 */
[----:B------:R-:W-:Y:S02]  /*3780*/  FSETP.GT.AND P2, PT, |R24|, 8.50705917302346158658e+37, PT ;  /* 0x7e8000001800780b */ /* 0x000fe40003f44200 */
[----:B------:R-:W-:Y:S01]  /*3790*/  FSEL R33, R6, R15, !P1 ;  /* 0x0000000f06217208 */ /* 0x000fe20004800000 */
[----:B------:R-:W-:Y:S01]  /*37a0*/  @P6 FMUL R15, R15, 0.25 ;  /* 0x3e8000000f0f6820 */ /* 0x000fe20000400000 */
[----:B------:R-:W-:Y:S01]  /*37b0*/  FSETP.GEU.AND P4, PT, |R24|, 1.175494350822287508e-38, PT ;  /* 0x008000001800780b */ /* 0x000fe20003f8e200 */
[----:B------:R-:W-:Y:S01]  /*37c0*/  @P6 FMUL R104, R104, 0.25 ;  /* 0x3e80000068686820 */ /* 0x000fe20000400000 */
[----:B------:R-:W-:Y:S01]  /*37d0*/  LOP3.LUT R12, R8, 0x1f8, R13, 0x78, !PT ;  /* 0x000001f8080c7812 */ /* 0x000fe200078e780d */
[C---:B------:R-:W-:Y:S01]  /*37e0*/  FMUL R8, R24.reuse, 8388608 ;  /* 0x4b00000018087820 */ /* 0x040fe20000400000 */
[----:B------:R-:W-:Y:S01]  /*37f0*/  FSETP.GEU.AND P0, PT, R24, 1.175494350822287508e-38, PT ;  /* 0x008000001800780b */ /* 0x000fe20003f0e000 */
[----:B------:R-:W-:Y:S01]  /*3800*/  @!P5 FMUL R15, R15, 16777216 ;  /* 0x4b8000000f0fd820 */ /* 0x000fe20000400000 */
[----:B------:R-:W-:Y:S01]  /*3810*/  SHF.L.U32 R9, R23, 0x1, RZ ;  /* 0x0000000117097819 */ /* 0x000fe200000006ff */
[----:B------:R-:W-:Y:S01]  /*3820*/  @P6 FMUL R108, R108, 0.25 ;  /* 0x3e8000006c6c6820 */ /* 0x000fe20000400000 */
[----:B------:R-:W-:Y:S01]  /*3830*/  FSEL R35, R8, R24, !P0 ;  /* 0x0000001808237208 */ /* 0x000fe20004000000 */
[----:B------:R-:W-:Y:S01]  /*3840*/  @P2 FMUL R24, R24, 0.25 ;  /* 0x3e80000018182820 */ /* 0x000fe20000400000 */
[----:B------:R-:W0:Y:S01]  /*3850*/  MUFU.RCP R8, R15 ;  /* 0x0000000f00087308 */ /* 0x000e220000001000 */
[----:B------:R-:W-:Y:S01]  /*3860*/  SHF.L.U32 R10, R25, 0x1, RZ ;  /* 0x00000001190a7819 */ /* 0x000fe200000006ff */
[----:B------:R-:W-:Y:S01]  /*3870*/  @!P5 FMUL R104, R104, 16777216 ;  /* 0x4b8000006868d820 */ /* 0x000fe20000400000 */
[----:B------:R-:W-:Y:S01]  /*3880*/  LOP3.LUT R14, R14, 0x260, RZ, 0xc0, !PT ;  /* 0x000002600e0e7812 */ /* 0x000fe200078ec0ff */
[----:B------:R-:W-:Y:S01]  /*3890*/  @!P4 FMUL R24, R24, 16777216 ;  /* 0x4b8000001818c820 */ /* 0x000fe20000400000 */
[----:B------:R-:W-:Y:S01]  /*38a0*/  SHF.L.U32 R28, R0, 0x2, RZ ;  /* 0x00000002001c7819 */ /* 0x000fe200000006ff */
[----:B------:R-:W-:Y:S01]  /*38b0*/  @!P5 FMUL R108, R108, 16777216 ;  /* 0x4b8000006c6cd820 */ /* 0x000fe20000400000 */
[----:B------:R-:W-:Y:S01]  /*38c0*/  IADD3 R30, R11, R12, RZ ;  /* 0x0000000c0b1e7210 */ /* 0x000fe20007ffe0ff */
[----:B------:R-:W1:Y:S01]  /*38d0*/  MUFU.RCP R6, R24 ;  /* 0x0000001800067308 */ /* 0x000e620000001000 */
[----:B------:R-:W-:-:S02]  /*38e0*/  @P2 FMUL R107, R107, 0.25 ;  /* 0x3e8000006b6b2820 */ /* 0x000fc40000400000 */
[----:B------:R-:W-:Y:S02]  /*38f0*/  @P2 FMUL R106, R106, 0.25 ;  /* 0x3e8000006a6a2820 */ /* 0x000fe40000400000 */
[----:B------:R-:W-:Y:S02]  /*3900*/  @P2 FMUL R111, R111, 0.25 ;  /* 0x3e8000006f6f2820 */ /* 0x000fe40000400000 */
[----:B------:R-:W-:Y:S02]  /*3910*/  @P2 FMUL R110, R110, 0.25 ;  /* 0x3e8000006e6e2820 */ /* 0x000fe40000400000 */
[----:B------:R-:W-:Y:S02]  /*3920*/  @P2 FMUL R103, R103, 0.25 ;  /* 0x3e80000067672820 */ /* 0x000fe40000400000 */
[----:B------:R-:W-:Y:S02]  /*3930*/  @P2 FMUL R102, R102, 0.25 ;  /* 0x3e80000066662820 */ /* 0x000fe40000400000 */
[----:B------:R-:W-:-:S02]  /*3940*/  @P2 FMUL R135, R135, 0.25 ;  /* 0x3e80000087872820 */ /* 0x000fc40000400000 */
[----:B------:R-:W-:Y:S01]  /*3950*/  @P2 FMUL R134, R134, 0.25 ;  /* 0x3e80000086862820 */ /* 0x000fe20000400000 */
[----:B------:R-:W-:Y:S01]  /*3960*/  IADD3 R32, P2, P3, R10, c[0x0][0x178], R9 ;  /* 0x00005e000a207a10 */ /* 0x000fe20007b5e009 */
[----:B------:R-:W-:Y:S02]  /*3970*/  @P6 FMUL R100, R100, 0.25 ;  /* 0x3e80000064646820 */ /* 0x000fe40000400000 */
[----:B------:R-:W-:Y:S02]  /*3980*/  @P6 FMUL R132, R132, 0.25 ;  /* 0x3e80000084846820 */ /* 0x000fe40000400000 */
[C---:B0-----:R-:W-:Y:S02]  /*3990*/  FMUL R10, R8.reuse, R104 ;  /* 0x00000068080a7220 */ /* 0x041fe40000400000 */
[----:B------:R-:W-:Y:S02]  /*39a0*/  FMUL R15, R8, R108 ;  /* 0x0000006c080f7220 */ /* 0x000fe40000400000 */
[----:B------:R-:W-:-:S02]  /*39b0*/  @!P5 FMUL R100, R100, 16777216 ;  /* 0x4b8000006464d820 */ /* 0x000fc40000400000 */
[----:B------:R-:W-:Y:S01]  /*39c0*/  @!P5 FMUL R132, R132, 16777216 ;  /* 0x4b8000008484d820 */ /* 0x000fe20000400000 */
[----:B------:R-:W-:Y:S01]  /*39d0*/  F2FP.PACK_AB R27, R10, R15 ;  /* 0x0000000f0a1b723e */ /* 0x000fe200000000ff */
[----:B------:R-:W-:Y:S01]  /*39e0*/  @P6 FMUL R105, R105, 0.25 ;  /* 0x3e80000069696820 */ /* 0x000fe20000400000 */
[----:B------:R-:W-:Y:S01]  /*39f0*/  LOP3.LUT R15, R14, 0x38, R7, 0x78, !PT ;  /* 0x000000380e0f7812 */ /* 0x000fe200078e7807 */
[----:B------:R-:W-:Y:S01]  /*3a00*/  @P6 FMUL R109, R109, 0.25 ;  /* 0x3e8000006d6d6820 */ /* 0x000fe20000400000 */
[----:B------:R-:W-:Y:S01]  /*3a10*/  LOP3.LUT R7, R7, 0x78, RZ, 0xc0, !PT ;  /* 0x0000007807077812 */ /* 0x000fe200078ec0ff */
[----:B------:R-:W-:Y:S01]  /*3a20*/  @P6 FMUL R101, R101, 0.25 ;  /* 0x3e80000065656820 */ /* 0x000fe20000400000 */
[----:B------:R-:W-:Y:S01]  /*3a30*/  LOP3.LUT R29, R15, 0x80, R28, 0xf8, !PT ;  /* 0x000000800f1d7812 */ /* 0x000fe200078ef81c */
[----:B------:R-:W-:Y:S01]  /*3a40*/  @P6 FMUL R133, R133, 0.25 ;  /* 0x3e80000085856820 */ /* 0x000fe20000400000 */
[----:B------:R-:W-:Y:S01]  /*3a50*/  LOP3.LUT R28, R28, 0x40, RZ, 0xc0, !PT ;  /* 0x000000401c1c7812 */ /* 0x000fe200078ec0ff */
[----:B------:R-:W-:-:S02]  /*3a60*/  @!P4 FMUL R107, R107, 16777216 ;  /* 0x4b8000006b6bc820 */ /* 0x000fc40000400000 */
[----:B------:R-:W-:Y:S02]  /*3a70*/  @!P4 FMUL R106, R106, 16777216 ;  /* 0x4b8000006a6ac820 */ /* 0x000fe40000400000 */
[----:B------:R-:W-:Y:S02]  /*3a80*/  @!P4 FMUL R111, R111, 16777216 ;  /* 0x4b8000006f6fc820 */ /* 0x000fe40000400000 */
[----:B------:R-:W-:Y:S02]  /*3a90*/  @!P4 FMUL R110, R110, 16777216 ;  /* 0x4b8000006e6ec820 */ /* 0x000fe40000400000 */
[----:B------:R-:W-:Y:S02]  /*3aa0*/  @!P4 FMUL R103, R103, 16777216 ;  /* 0x4b8000006767c820 */ /* 0x000fe40000400000 */
[----:B------:R-:W-:Y:S02]  /*3ab0*/  @!P4 FMUL R102, R102, 16777216 ;  /* 0x4b8000006666c820 */ /* 0x000fe40000400000 */
[----:B------:R-:W-:-:S02]  /*3ac0*/  @!P4 FMUL R135, R135, 16777216 ;  /* 0x4b8000008787c820 */ /* 0x000fc40000400000 */
[----:B------:R-:W-:Y:S01]  /*3ad0*/  @!P4 FMUL R134, R134, 16777216 ;  /* 0x4b8000008686c820 */ /* 0x000fe20000400000 */
[----:B------:R-:W-:Y:S01]  /*3ae0*/  LOP3.LUT P4, RZ, R0, 0xe0, RZ, 0xc0, !PT ;  /* 0x000000e000ff7812 */ /* 0x000fe2000788c0ff */
[C---:B------:R-:W-:Y:S02]  /*3af0*/  FMUL R20, R8.reuse, R100 ;  /* 0x0000006408147220 */ /* 0x040fe40000400000 */
[----:B------:R-:W-:Y:S02]  /*3b00*/  FMUL R21, R8, R132 ;  /* 0x0000008408157220 */ /* 0x000fe40000400000 */
[----:B------:R-:W-:Y:S02]  /*3b10*/  @!P5 FMUL R105, R105, 16777216 ;  /* 0x4b8000006969d820 */ /* 0x000fe40000400000 */
[----:B------:R-:W-:Y:S01]  /*3b20*/  @!P5 FMUL R109, R109, 16777216 ;  /* 0x4b8000006d6dd820 */ /* 0x000fe20000400000 */
[----:B------:R-:W-:Y:S01]  /*3b30*/  F2FP.PACK_AB R26, R20, R21 ;  /* 0x00000015141a723e */ /* 0x000fe200000000ff */
[----:B------:R-:W-:-:S02]  /*3b40*/  @!P5 FMUL R101, R101, 16777216 ;  /* 0x4b8000006565d820 */ /* 0x000fc40000400000 */
[----:B------:R-:W-:Y:S02]  /*3b50*/  @!P5 FMUL R133, R133, 16777216 ;  /* 0x4b8000008585d820 */ /* 0x000fe40000400000 */
[C---:B-1----:R-:W-:Y:S01]  /*3b60*/  FMUL R11, R6.reuse, R107 ;  /* 0x0000006b060b7220 */ /* 0x042fe20000400000 */
[----:B------:R-:W-:Y:S01]  /*3b70*/  STS.64 [R29], R26 ;  /* 0x0000001a1d007388 */ /* 0x000fe20000000a00 */
[C---:B------:R-:W-:Y:S02]  /*3b80*/  FMUL R9, R6.reuse, R106 ;  /* 0x0000006a06097220 */ /* 0x040fe40000400000 */
[C---:B------:R-:W-:Y:S02]  /*3b90*/  FMUL R12, R6.reuse, R111 ;  /* 0x0000006f060c7220 */ /* 0x040fe40000400000 */
[C---:B------:R-:W-:Y:S02]  /*3ba0*/  FMUL R18, R6.reuse, R110 ;  /* 0x0000006e06127220 */ /* 0x040fe40000400000 */
[----:B------:R-:W-:-:S02]  /*3bb0*/  FMUL R17, R6, R103 ;  /* 0x0000006706117220 */ /* 0x000fc40000400000 */
[C---:B------:R-:W-:Y:S02]  /*3bc0*/  FMUL R19, R6.reuse, R102 ;  /* 0x0000006606137220 */ /* 0x040fe40000400000 */
[C---:B------:R-:W-:Y:S02]  /*3bd0*/  FMUL R22, R6.reuse, R135 ;  /* 0x0000008706167220 */ /* 0x040fe40000400000 */
[----:B------:R-:W-:Y:S01]  /*3be0*/  FMUL R24, R6, R134 ;  /* 0x0000008606187220 */ /* 0x000fe20000400000 */
[----:B------:R-:W-:Y:S01]  /*3bf0*/  IADD3 R6, R33, -0x3f3504f3, RZ ;  /* 0xc0cafb0d21067810 */ /* 0x000fe20007ffe0ff */
[C---:B------:R-:W-:Y:S02]  /*3c00*/  FMUL R10, R8.reuse, R105 ;  /* 0x00000069080a7220 */ /* 0x040fe40000400000 */
[----:B------:R-:W-:Y:S01]  /*3c10*/  FMUL R15, R8, R109 ;  /* 0x0000006d080f7220 */ /* 0x000fe20000400000 */
[----:B------:R-:W-:Y:S01]  /*3c20*/  LOP3.LUT R6, R6, 0xff800000, RZ, 0xc0, !PT ;  /* 0xff80000006067812 */ /* 0x000fe200078ec0ff */
[C---:B------:R-:W-:Y:S01]  /*3c30*/  FMUL R14, R8.reuse, R101 ;  /* 0x00000065080e7220 */ /* 0x040fe20000400000 */
[----:B------:R-:W-:Y:S01]  /*3c40*/  F2FP.PACK_AB R20, R19, R24 ;  /* 0x000000181314723e */ /* 0x000fe200000000ff */
[----:B------:R-:W-:Y:S01]  /*3c50*/  FMUL R21, R8, R133 ;  /* 0x0000008508157220 */ /* 0x000fe20000400000 */
[----:B------:R-:W-:Y:S01]  /*3c60*/  IADD3 R8, R35, -0x3f3504f3, RZ ;  /* 0xc0cafb0d23087810 */ /* 0x000fe20007ffe0ff */
[----:B------:R-:W-:Y:S01]  /*3c70*/  IMAD.HI R23, R23, 0x2, RZ ;  /* 0x0000000217177827 */ /* 0x000fe200078e02ff */
[----:B------:R-:W-:-:S02]  /*3c80*/  F2FP.PACK_AB R15, R10, R15 ;  /* 0x0000000f0a0f723e */ /* 0x000fc400000000ff */
[----:B------:R-:W-:Y:S02]  /*3c90*/  LOP3.LUT R10, R8, 0xff800000, RZ, 0xc0, !PT ;  /* 0xff800000080a7812 */ /* 0x000fe400078ec0ff */
[----:B------:R-:W-:Y:S02]  /*3ca0*/  F2FP.PACK_AB R14, R14, R21 ;  /* 0x000000150e0e723e */ /* 0x000fe400000000ff */
[----:B------:R-:W-:Y:S02]  /*3cb0*/  IADD3 R8, R33, -R6, RZ ;  /* 0x8000000621087210 */ /* 0x000fe40007ffe0ff */
[----:B------:R-:W-:Y:S01]  /*3cc0*/  F2FP.PACK_AB R21, R9, R18 ;  /* 0x000000120915723e */ /* 0x000fe200000000ff */
[----:B------:R0:W-:Y:S01]  /*3cd0*/  STS.64 [R29+0x100], R14 ;  /* 0x0001000e1d007388 */ /* 0x0001e20000000a00 */
[----:B------:R-:W-:Y:S01]  /*3ce0*/  F2FP.PACK_AB R19, R11, R12 ;  /* 0x0000000c0b13723e */ /* 0x000fe200000000ff */
[----:B------:R-:W-:Y:S01]  /*3cf0*/  FADD R8, R8, -1 ;  /* 0xbf80000008087421 */ /* 0x000fe20000000000 */
[----:B------:R-:W-:-:S02]  /*3d00*/  LOP3.LUT R24, R29, 0x40, RZ, 0x3c, !PT ;  /* 0x000000401d187812 */ /* 0x000fc400078e3cff */
[----:B------:R-:W-:Y:S02]  /*3d10*/  F2FP.PACK_AB R18, R17, R22 ;  /* 0x000000161112723e */ /* 0x000fe400000000ff */
[----:B------:R-:W-:Y:S01]  /*3d20*/  IADD3 R9, R35, -R10, RZ ;  /* 0x8000000a23097210 */ /* 0x000fe20007ffe0ff */
[----:B------:R-:W-:Y:S01]  /*3d30*/  STS.64 [R24+0x400], R20 ;  /* 0x0004001418007388 */ /* 0x000fe20000000a00 */
[----:B------:R-:W-:Y:S02]  /*3d40*/  MOV R11, 0x3dc6b27f ;  /* 0x3dc6b27f000b7802 */ /* 0x000fe40000000f00 */
[----:B------:R-:W-:Y:S01]  /*3d50*/  LOP3.LUT R17, R13, 0x38, RZ, 0xc0, !PT ;  /* 0x000000380d117812 */ /* 0x000fe200078ec0ff */
[----:B------:R1:W-:Y:S01]  /*3d60*/  STS.64 [R24+0x500], R18 ;  /* 0x0005001218007388 */ /* 0x0003e20000000a00 */
[----:B------:R-:W-:Y:S01]  /*3d70*/  FADD R12, R9, -1 ;  /* 0xbf800000090c7421 */ /* 0x000fe20000000000 */
[----:B------:R-:W-:Y:S01]  /*3d80*/  SHF.R.U32.HI R22, RZ, 0x1, R0 ;  /* 0x00000001ff167819 */ /* 0x000fe20000011600 */
[-C--:B------:R-:W-:Y:S01]  /*3d90*/  FFMA.FTZ R9, R8, R11.reuse, -0.16845393180847167969 ;  /* 0xbe2c7f3008097423 */ /* 0x080fe2000001000b */
[----:B------:R-:W-:Y:S01]  /*3da0*/  BAR.SYNC.DEFER_BLOCKING 0x0 ;  /* 0x0000000000007b1d */ /* 0x000fe20000010000 */
[----:B------:R-:W-:Y:S01]  /*3db0*/  FFMA.FTZ R11, R12, R11, -0.16845393180847167969 ;  /* 0xbe2c7f300c0b7423 */ /* 0x000fe2000001000b */
[----:B------:R-:W-:Y:S01]  /*3dc0*/  LOP3.LUT R22, R22, 0x4, RZ, 0xc0, !PT ;  /* 0x0000000416167812 */ /* 0x000fe200078ec0ff */
[----:B------:R-:W-:-:S02]  /*3dd0*/  FFMA.FTZ R9, R8, R9, 0.1716887056827545166 ;  /* 0x3e2fcf2a08097423 */ /* 0x000fc40000010009 */
[----:B------:R-:W-:Y:S01]  /*3de0*/  FFMA.FTZ R11, R12, R11, 0.1716887056827545166 ;  /* 0x3e2fcf2a0c0b7423 */ /* 0x000fe2000001000b */
[----:B------:R-:W-:Y:S01]  /*3df0*/  IADD3 R22, R28, R17, R22 ;  /* 0x000000111c167210 */ /* 0x000fe20007ffe016 */
[----:B------:R-:W-:Y:S02]  /*3e00*/  FFMA.FTZ R9, R8, R9, -0.17900948226451873779 ;  /* 0xbe374e4308097423 */ /* 0x000fe40000010009 */
[----:B------:R-:W-:Y:S02]  /*3e10*/  FFMA.FTZ R13, R12, R11, -0.17900948226451873779 ;  /* 0xbe374e430c0d7423 */ /* 0x000fe4000001000b */
[----:B------:R-:W-:Y:S02]  /*3e20*/  FFMA.FTZ R11, R8, R9, 0.20512372255325317383 ;  /* 0x3e520bf4080b7423 */ /* 0x000fe40000010009 */
[----:B------:R-:W-:Y:S01]  /*3e30*/  FFMA.FTZ R13, R12, R13, 0.20512372255325317383 ;  /* 0x3e520bf40c0d7423 */ /* 0x000fe2000001000d */
[----:B------:R2:W3:Y:S01]  /*3e40*/  I2F R9, R6 ;  /* 0x0000000600097306 */ /* 0x0004e20000201400 */
[----:B------:R-:W-:-:S02]  /*3e50*/  FFMA.FTZ R11, R8, R11, -0.24046532809734344482 ;  /* 0xbe763c8b080b7423 */ /* 0x000fc4000001000b */
[----:B------:R-:W-:Y:S02]  /*3e60*/  FFMA.FTZ R13, R12, R13, -0.24046532809734344482 ;  /* 0xbe763c8b0c0d7423 */ /* 0x000fe4000001000d */
[----:B------:R-:W-:Y:S02]  /*3e70*/  FFMA.FTZ R11, R8, R11, 0.28857114911079406738 ;  /* 0x3e93bf99080b7423 */ /* 0x000fe4000001000b */
[----:B0-----:R-:W-:Y:S02]  /*3e80*/  FFMA.FTZ R15, R12, R13, 0.28857114911079406738 ;  /* 0x3e93bf990c0f7423 */ /* 0x001fe4000001000d */
[----:B------:R-:W-:Y:S01]  /*3e90*/  FFMA.FTZ R11, R8, R11, -0.36067417263984680176 ;  /* 0xbeb8aa49080b7423 */ /* 0x000fe2000001000b */
[----:B------:R-:W0:Y:S01]  /*3ea0*/  LDS.64 R30, [R30] ;  /* 0x000000001e1e7984 */ /* 0x000e220000000a00 */
[----:B------:R-:W-:Y:S01]  /*3eb0*/  IMAD.HI R0, R25, 0x2, RZ ;  /* 0x0000000219007827 */ /* 0x000fe200078e02ff */
[----:B------:R4:W5:Y:S01]  /*3ec0*/  I2F R13, R10 ;  /* 0x0000000a000d7306 */ /* 0x0009620000201400 */
[----:B--2---:R-:W-:-:S02]  /*3ed0*/  FSEL R6, RZ, -23, P0 ;  /* 0xc1b80000ff067808 */ /* 0x004fc40000000000 */
[----:B------:R-:W-:Y:S01]  /*3ee0*/  FFMA.FTZ R11, R8, R11, 0.48089820146560668945 ;  /* 0x3ef6384a080b7423 */ /* 0x000fe2000001000b */
[----:B-1----:R-:W-:Y:S01]  /*3ef0*/  IADD3.X R18, R0, c[0x0][0x17c], R23, P2, P3 ;  /* 0x00005f0000127a10 */ /* 0x002fe200017e6417 */
[----:B------:R-:W-:Y:S01]  /*3f00*/  FFMA.FTZ R15, R12, R15, -0.36067417263984680176 ;  /* 0xbeb8aa490c0f7423 */ /* 0x000fe2000001000f */
[----:B------:R-:W-:Y:S01]  /*3f10*/  FSEL R0, RZ, -23, P1 ;  /* 0xc1b80000ff007808 */ /* 0x000fe20000800000 */
[----:B------:R-:W-:Y:S01]  /*3f20*/  FFMA.FTZ R11, R8, R11, -0.72134751081466674805 ;  /* 0xbf38aa3b080b7423 */ /* 0x000fe2000001000b */
[----:B------:R-:W-:Y:S01]  /*3f30*/  ISETP.GE.U32.AND P1, PT, R33, 0x7f800000, PT ;  /* 0x7f8000002100780c */ /* 0x000fe20003f26070 */
[----:B------:R-:W-:Y:S01]  /*3f40*/  FFMA.FTZ R15, R12, R15, 0.48089820146560668945 ;  /* 0x3ef6384a0c0f7423 */ /* 0x000fe2000001000f */
[----:B------:R-:W-:Y:S01]  /*3f50*/  ISETP.GE.U32.AND P2, PT, R35, 0x7f800000, PT ;  /* 0x7f8000002300780c */ /* 0x000fe20003f46070 */
[----:B------:R-:W-:Y:S01]  /*3f60*/  FMUL R11, R8, R11 ;  /* 0x0000000b080b7220 */ /* 0x000fe20000400000 */
[----:B------:R-:W-:Y:S01]  /*3f70*/  FSETP.NEU.AND P0, PT, R33, RZ, PT ;  /* 0x000000ff2100720b */ /* 0x000fe20003f0d000 */
[----:B------:R-:W-:-:S02]  /*3f80*/  FFMA.FTZ R15, R12, R15, -0.72134751081466674805 ;  /* 0xbf38aa3b0c0f7423 */ /* 0x000fc4000001000f */
[----:B------:R-:W-:Y:S02]  /*3f90*/  FMUL R11, R8, R11 ;  /* 0x0000000b080b7220 */ /* 0x000fe40000400000 */
[----:B------:R-:W-:Y:S02]  /*3fa0*/  FMUL R15, R12, R15 ;  /* 0x0000000f0c0f7220 */ /* 0x000fe40000400000 */
[----:B---3--:R-:W-:Y:S02]  /*3fb0*/  FFMA.FTZ R0, R9, 1.1920928955078125e-07, R0 ;  /* 0x3400000009007823 */ /* 0x008fe40000010000 */
[----:B------:R-:W-:Y:S01]  /*3fc0*/  FFMA.FTZ R11, R8, 1.4426950216293334961, R11 ;  /* 0x3fb8aa3b080b7823 */ /* 0x000fe2000001000b */
[----:B------:R-:W-:Y:S01]  /*3fd0*/  MOV R8, c[0x0][0x1c8] ;  /* 0x0000720000087a02 */ /* 0x000fe20000000f00 */
[----:B------:R-:W-:Y:S01]  /*3fe0*/  IMAD R9, R4, c[0x0][0x1c8], RZ ;  /* 0x0000720004097a24 */ /* 0x000fe200078e02ff */
[----:B------:R-:W-:Y:S01]  /*3ff0*/  @P1 MOV R4, 0x7f800000 ;  /* 0x7f80000000041802 */ /* 0x000fe20000000f00 */
[----:B------:R-:W-:Y:S01]  /*4000*/  FMUL R15, R12, R15 ;  /* 0x0000000f0c0f7220 */ /* 0x000fe20000400000 */
[----:B----4-:R-:W-:Y:S01]  /*4010*/  @P2 MOV R10, 0x7f800000 ;  /* 0x7f800000000a2802 */ /* 0x010fe20000000f00 */
[----:B------:R-:W-:Y:S01]  /*4020*/  FADD R0, R0, R11 ;  /* 0x0000000b00007221 */ /* 0x000fe20000000000 */
[----:B------:R-:W-:Y:S01]  /*4030*/  LEA R11, R8, R9, 0x3 ;  /* 0x00000009080b7211 */ /* 0x000fe200078e18ff */
[----:B-----5:R-:W-:-:S02]  /*4040*/  FFMA.FTZ R6, R13, 1.1920928955078125e-07, R6 ;  /* 0x340000000d067823 */ /* 0x020fc40000010006 */
[----:B------:R-:W-:Y:S01]  /*4050*/  FFMA.FTZ R15, R12, 1.4426950216293334961, R15 ;  /* 0x3fb8aa3b0c0f7823 */ /* 0x000fe2000001000f */
[----:B------:R-:W-:Y:S01]  /*4060*/  LEA R13, R8, R11, 0x3 ;  /* 0x0000000b080d7211 */ /* 0x000fe200078e18ff */
[----:B------:R-:W-:Y:S02]  /*4070*/  IMAD R14, R5, c[0x0][0x1c8], RZ ;  /* 0x00007200050e7a24 */ /* 0x000fe400078e02ff */
[----:B------:R-:W-:Y:S02]  /*4080*/  FADD R6, R6, R15 ;  /* 0x0000000f06067221 */ /* 0x000fe40000000000 */
[----:B------:R-:W-:Y:S01]  /*4090*/  @P1 FFMA.FTZ R0, R33, R4, +INF ;  /* 0x7f80000021001423 */ /* 0x000fe20000010004 */
[----:B------:R-:W-:Y:S01]  /*40a0*/  LEA R4, P1, R9, R32, 0x1 ;  /* 0x0000002009047211 */ /* 0x000fe200078208ff */
[----:B------:R-:W-:Y:S01]  /*40b0*/  @P2 FFMA.FTZ R6, R35, R10, +INF ;  /* 0x7f80000023062423 */ /* 0x000fe2000001000a */
[-C--:B------:R-:W-:Y:S02]  /*40c0*/  LEA R8, P2, R11, R32.reuse, 0x1 ;  /* 0x000000200b087211 */ /* 0x080fe400078408ff */
[----:B------:R-:W-:-:S02]  /*40d0*/  LEA R10, P3, R13, R32, 0x1 ;  /* 0x000000200d0a7211 */ /* 0x000fc400078608ff */
[C---:B------:R-:W-:Y:S02]  /*40e0*/  LEA R12, P5, R14.reuse, R32, 0x1 ;  /* 0x000000200e0c7211 */ /* 0x040fe400078a08ff */
[-C--:B------:R-:W-:Y:S02]  /*40f0*/  LEA.HI.X.SX32 R5, R9, R18.reuse, 0x1, P1 ;  /* 0x0000001209057211 */ /* 0x080fe400008f0eff */
[----:B------:R-:W-:Y:S02]  /*4100*/  FSETP.NEU.AND P1, PT, R35, RZ, PT ;  /* 0x000000ff2300720b */ /* 0x000fe40003f2d000 */
[-C--:B------:R-:W-:Y:S01]  /*4110*/  LEA.HI.X.SX32 R9, R11, R18.reuse, 0x1, P2 ;  /* 0x000000120b097211 */ /* 0x080fe200010f0eff */
[----:B0-----:R0:W-:Y:S01]  /*4120*/  STG.E.U16 [R4.64], R30 ;  /* 0x0000001e04007986 */ /* 0x0011e2000c101504 */
[-C--:B------:R-:W-:Y:S02]  /*4130*/  LEA.HI.X.SX32 R11, R13, R18.reuse, 0x1, P3 ;  /* 0x000000120d0b7211 */ /* 0x080fe400018f0eff */
[----:B------:R-:W-:-:S02]  /*4140*/  LEA.HI.X.SX32 R13, R14, R18, 0x1, P5 ;  /* 0x000000120e0d7211 */ /* 0x000fc400028f0eff */
[----:B------:R-:W-:Y:S02]  /*4150*/  PRMT R14, R30, 0x7632, R14 ;  /* 0x000076321e0e7816 */ /* 0x000fe4000000000e */
[----:B------:R-:W-:Y:S02]  /*4160*/  FSEL R17, R6, -INF , P1 ;  /* 0xff80000006117808 */ /* 0x000fe40000800000 */
[----:B------:R-:W-:Y:S01]  /*4170*/  PRMT R6, R31, 0x7632, R6 ;  /* 0x000076321f067816 */ /* 0x000fe20000000006 */
[----:B------:R0:W-:Y:S01]  /*4180*/  STG.E.U16 [R8.64], R14 ;  /* 0x0000000e08007986 */ /* 0x0001e2000c101504 */
[----:B------:R-:W-:Y:S01]  /*4190*/  FSEL R15, R0, -INF , P0 ;  /* 0xff800000000f7808 */ /* 0x000fe20000000000 */
[----:B------:R-:W-:Y:S02]  /*41a0*/  FFMA R17, R17, 0.69314718246459960938, R44 ;  /* 0x3f31721811117823 */ /* 0x000fe4000000002c */
[----:B------:R0:W-:Y:S02]  /*41b0*/  STG.E.U16 [R10.64], R31 ;  /* 0x0000001f0a007986 */ /* 0x0001e4000c101504 */
[----:B------:R-:W-:-:S02]  /*41c0*/  FFMA R16, R15, 0.69314718246459960938, R16 ;  /* 0x3f3172180f107823 */ /* 0x000fc40000000010 */
[----:B------:R0:W-:Y:S04]  /*41d0*/  STG.E.U16 [R12.64], R6 ;  /* 0x000000060c007986 */ /* 0x0001e8000c101504 */
[----:B------:R-:W-:Y:S06]  /*41e0*/  BAR.SYNC.DEFER_BLOCKING 0x0 ;  /* 0x0000000000007b1d */ /* 0x000fec0000010000 */
[----:B------:R0:W-:Y:S04]  /*41f0*/  STS.64 [R7], R16 ;  /* 0x0000001007007388 */ /* 0x0001e80000000a00 */
[----:B------:R-:W-:Y:S06]  /*4200*/  BAR.SYNC.DEFER_BLOCKING 0x0 ;  /* 0x0000000000007b1d */ /* 0x000fec0000010000 */
[----:B------:R-:W-:Y:S05]  /*4210*/  @P4 EXIT ;  /* 0x000000000000494d */ /* 0x000fea0003800000 */
[----:B0-----:R-:W0:Y:S01]  /*4220*/  LDS R7, [R22] ;  /* 0x0000000016077984 */ /* 0x001e220000000800 */
[----:B------:R-:W-:Y:S01]  /*4230*/  IMAD R2, R2, c[0x0][0x1cc], RZ ;  /* 0x0000730002027a24 */ /* 0x000fe200078e02ff */
[C---:B------:R-:W-:Y:S01]  /*4240*/  SHF.L.U32 R5, R3.reuse, 0x2, RZ ;  /* 0x0000000203057819 */ /* 0x040fe200000006ff */
[----:B------:R-:W-:-:S03]  /*4250*/  IMAD.HI R4, R3, 0x4, RZ ;  /* 0x0000000403047827 */ /* 0x000fc600078e02ff */
[C---:B------:R-:W-:Y:S01]  /*4260*/  SHF.L.U32 R0, R2.reuse, 0x2, RZ ;  /* 0x0000000202007819 */ /* 0x040fe200000006ff */
[----:B------:R-:W-:-:S03]  /*4270*/  IMAD.HI R3, R2, 0x4, RZ ;  /* 0x0000000402037827 */ /* 0x000fc600078e02ff */
[----:B------:R-:W-:-:S04]  /*4280*/  IADD3 R2, P0, P1, R5, c[0x0][0x180], R0 ;  /* 0x0000600005027a10 */ /* 0x000fc8000791e000 */
[----:B------:R-:W-:-:S05]  /*4290*/  IADD3.X R3, R4, c[0x0][0x184], R3, P0, P1 ;  /* 0x0000610004037a10 */ /* 0x000fca00007e2403 */
[----:B0-----:R-:W-:Y:S01]  /*42a0*/  STG.E [R2.64], R7 ;  /* 0x0000000702007986 */ /* 0x001fe2000c101904 */
[----:B------:R-:W-:Y:S05]  /*42b0*/  EXIT ;  /* 0x000000000000794d */ /* 0x000fea0003800000 */
.L_x_3:
[----:B------:R-:W-:-:S00]  /*42c0*/  BRA `(.L_x_3) ;  /* 0xfffffff000007947 */ /* 0x000fc0000383ffff */
[----:B------:R-:W-:-:S00]  /*42d0*/  NOP ;  /* 0x0000000000007918 */ /* 0x000fc00000000000 */
        /* <DEDUP_REMOVED lines=10> */
.L_x_4:


//--------------------- .nv.global.init           --------------------------
	.section	.nv.global.init,"aw",@progbits
.nv.global.init:
	.type		_$_str,@object
	.size		_$_str,(.L_0 - _$_str)
_$_str:
        /*0000*/ 	.byte	0x5f, 0x5f, 0x43, 0x55, 0x44, 0x41, 0x5f, 0x46, 0x54, 0x5a, 0x00
.L_0:


//--------------------- .nv.shared.attn_fwd       --------------------------
	.section	.nv.shared.attn_fwd,"aw",@nobits
	.sectionflags	@""
	.align	16
